//
// Generated by NVIDIA NVVM Compiler
//
// Compiler Build ID: CL-36424714
// Cuda compilation tools, release 13.0, V13.0.88
// Based on NVVM 20.0.0
//

.version 9.0
.target sm_100
.address_size 64

	// .globl	_Z9transposePdS_
.extern .shared .align 16 .b8 sharedMem[];

.visible .entry _Z9transposePdS_(
	.param .u64 .ptr .align 1 _Z9transposePdS__param_0,
	.param .u64 .ptr .align 1 _Z9transposePdS__param_1
)
{
	.reg .pred 	%p<4>;
	.reg .b32 	%r<13>;
	.reg .b64 	%rd<9>;
	.reg .b64 	%fd<2>;

	ld.param.u64 	%rd1, [_Z9transposePdS__param_0];
	ld.param.u64 	%rd2, [_Z9transposePdS__param_1];
	mov.u32 	%r3, %ctaid.y;
	mov.u32 	%r4, %ntid.y;
	mov.u32 	%r5, %tid.y;
	mad.lo.s32 	%r1, %r3, %r4, %r5;
	mov.u32 	%r6, %ctaid.x;
	mov.u32 	%r7, %ntid.x;
	mov.u32 	%r8, %tid.x;
	mad.lo.s32 	%r2, %r6, %r7, %r8;
	setp.gt.u32 	%p1, %r1, 4095;
	setp.gt.s32 	%p2, %r2, 4095;
	or.pred  	%p3, %p1, %p2;
	@%p3 bra 	$L__BB0_2;
	cvta.to.global.u64 	%rd3, %rd1;
	cvta.to.global.u64 	%rd4, %rd2;
	shl.b32 	%r9, %r1, 12;
	add.s32 	%r10, %r9, %r2;
	mul.wide.s32 	%rd5, %r10, 8;
	add.s64 	%rd6, %rd3, %rd5;
	ld.global.f64 	%fd1, [%rd6];
	shl.b32 	%r11, %r2, 12;
	add.s32 	%r12, %r11, %r1;
	mul.wide.s32 	%rd7, %r12, 8;
	add.s64 	%rd8, %rd4, %rd7;
	st.global.f64 	[%rd8], %fd1;
$L__BB0_2:
	ret;

}
	// .globl	_Z12svdIterationPdS_PiS0_S_iiii
.visible .entry _Z12svdIterationPdS_PiS0_S_iiii(
	.param .u64 .ptr .align 1 _Z12svdIterationPdS_PiS0_S_iiii_param_0,
	.param .u64 .ptr .align 1 _Z12svdIterationPdS_PiS0_S_iiii_param_1,
	.param .u64 .ptr .align 1 _Z12svdIterationPdS_PiS0_S_iiii_param_2,
	.param .u64 .ptr .align 1 _Z12svdIterationPdS_PiS0_S_iiii_param_3,
	.param .u64 .ptr .align 1 _Z12svdIterationPdS_PiS0_S_iiii_param_4,
	.param .u32 _Z12svdIterationPdS_PiS0_S_iiii_param_5,
	.param .u32 _Z12svdIterationPdS_PiS0_S_iiii_param_6,
	.param .u32 _Z12svdIterationPdS_PiS0_S_iiii_param_7,
	.param .u32 _Z12svdIterationPdS_PiS0_S_iiii_param_8
)
{
	.reg .pred 	%p<44>;
	.reg .b32 	%r<139>;
	.reg .b64 	%rd<98>;
	.reg .b64 	%fd<530>;

	ld.param.u64 	%rd12, [_Z12svdIterationPdS_PiS0_S_iiii_param_0];
	ld.param.u64 	%rd13, [_Z12svdIterationPdS_PiS0_S_iiii_param_1];
	ld.param.u64 	%rd9, [_Z12svdIterationPdS_PiS0_S_iiii_param_2];
	ld.param.u32 	%r74, [_Z12svdIterationPdS_PiS0_S_iiii_param_5];
	ld.param.u32 	%r77, [_Z12svdIterationPdS_PiS0_S_iiii_param_6];
	ld.param.u32 	%r75, [_Z12svdIterationPdS_PiS0_S_iiii_param_7];
	ld.param.u32 	%r76, [_Z12svdIterationPdS_PiS0_S_iiii_param_8];
	cvta.to.global.u64 	%rd1, %rd13;
	cvta.to.global.u64 	%rd2, %rd12;
	mov.u32 	%r1, %ctaid.x;
	mov.u32 	%r138, %ntid.x;
	mov.u32 	%r3, %tid.x;
	mad.lo.s32 	%r4, %r1, %r138, %r3;
	setp.ge.s32 	%p1, %r4, %r77;
	mov.f64 	%fd529, 0d0000000000000000;
	@%p1 bra 	$L__BB1_23;
	cvta.to.global.u64 	%rd14, %rd9;
	mul.wide.s32 	%rd15, %r4, 4;
	add.s64 	%rd16, %rd14, %rd15;
	ld.global.u32 	%r5, [%rd16];
	add.s32 	%r6, %r5, %r74;
	setp.lt.s32 	%p2, %r76, 1;
	mov.f64 	%fd501, 0d0000000000000000;
	mov.f64 	%fd502, %fd501;
	mov.f64 	%fd503, %fd501;
	@%p2 bra 	$L__BB1_13;
	mul.lo.s32 	%r7, %r5, %r76;
	mul.lo.s32 	%r8, %r6, %r76;
	and.b32  	%r9, %r76, 7;
	setp.lt.u32 	%p3, %r76, 8;
	mov.f64 	%fd503, 0d0000000000000000;
	mov.b32 	%r120, 0;
	mov.f64 	%fd502, %fd503;
	mov.f64 	%fd501, %fd503;
	@%p3 bra 	$L__BB1_5;
	and.b32  	%r120, %r76, 2147483640;
	neg.s32 	%r118, %r120;
	add.s64 	%rd3, %rd2, 32;
	mov.f64 	%fd503, 0d0000000000000000;
	mov.u32 	%r116, %r8;
	mov.u32 	%r117, %r7;
$L__BB1_4:
	.pragma "nounroll";
	mul.wide.s32 	%rd17, %r117, 8;
	add.s64 	%rd18, %rd3, %rd17;
	mul.wide.s32 	%rd19, %r116, 8;
	add.s64 	%rd20, %rd3, %rd19;
	ld.global.f64 	%fd87, [%rd18+-32];
	ld.global.f64 	%fd88, [%rd20+-32];
	fma.rn.f64 	%fd89, %fd87, %fd87, %fd501;
	fma.rn.f64 	%fd90, %fd88, %fd88, %fd502;
	fma.rn.f64 	%fd91, %fd87, %fd88, %fd503;
	ld.global.f64 	%fd92, [%rd18+-24];
	ld.global.f64 	%fd93, [%rd20+-24];
	fma.rn.f64 	%fd94, %fd92, %fd92, %fd89;
	fma.rn.f64 	%fd95, %fd93, %fd93, %fd90;
	fma.rn.f64 	%fd96, %fd92, %fd93, %fd91;
	ld.global.f64 	%fd97, [%rd18+-16];
	ld.global.f64 	%fd98, [%rd20+-16];
	fma.rn.f64 	%fd99, %fd97, %fd97, %fd94;
	fma.rn.f64 	%fd100, %fd98, %fd98, %fd95;
	fma.rn.f64 	%fd101, %fd97, %fd98, %fd96;
	ld.global.f64 	%fd102, [%rd18+-8];
	ld.global.f64 	%fd103, [%rd20+-8];
	fma.rn.f64 	%fd104, %fd102, %fd102, %fd99;
	fma.rn.f64 	%fd105, %fd103, %fd103, %fd100;
	fma.rn.f64 	%fd106, %fd102, %fd103, %fd101;
	ld.global.f64 	%fd107, [%rd18];
	ld.global.f64 	%fd108, [%rd20];
	fma.rn.f64 	%fd109, %fd107, %fd107, %fd104;
	fma.rn.f64 	%fd110, %fd108, %fd108, %fd105;
	fma.rn.f64 	%fd111, %fd107, %fd108, %fd106;
	ld.global.f64 	%fd112, [%rd18+8];
	ld.global.f64 	%fd113, [%rd20+8];
	fma.rn.f64 	%fd114, %fd112, %fd112, %fd109;
	fma.rn.f64 	%fd115, %fd113, %fd113, %fd110;
	fma.rn.f64 	%fd116, %fd112, %fd113, %fd111;
	ld.global.f64 	%fd117, [%rd18+16];
	ld.global.f64 	%fd118, [%rd20+16];
	fma.rn.f64 	%fd119, %fd117, %fd117, %fd114;
	fma.rn.f64 	%fd120, %fd118, %fd118, %fd115;
	fma.rn.f64 	%fd121, %fd117, %fd118, %fd116;
	ld.global.f64 	%fd122, [%rd18+24];
	ld.global.f64 	%fd123, [%rd20+24];
	fma.rn.f64 	%fd501, %fd122, %fd122, %fd119;
	fma.rn.f64 	%fd502, %fd123, %fd123, %fd120;
	fma.rn.f64 	%fd503, %fd122, %fd123, %fd121;
	add.s32 	%r118, %r118, 8;
	add.s32 	%r117, %r117, 8;
	add.s32 	%r116, %r116, 8;
	setp.ne.s32 	%p4, %r118, 0;
	@%p4 bra 	$L__BB1_4;
$L__BB1_5:
	setp.eq.s32 	%p5, %r9, 0;
	@%p5 bra 	$L__BB1_13;
	and.b32  	%r19, %r76, 3;
	setp.lt.u32 	%p6, %r9, 4;
	@%p6 bra 	$L__BB1_8;
	add.s32 	%r79, %r120, %r7;
	mul.wide.s32 	%rd21, %r79, 8;
	add.s64 	%rd22, %rd2, %rd21;
	ld.global.f64 	%fd125, [%rd22];
	add.s32 	%r80, %r120, %r8;
	mul.wide.s32 	%rd23, %r80, 8;
	add.s64 	%rd24, %rd2, %rd23;
	ld.global.f64 	%fd126, [%rd24];
	fma.rn.f64 	%fd127, %fd125, %fd125, %fd501;
	fma.rn.f64 	%fd128, %fd126, %fd126, %fd502;
	fma.rn.f64 	%fd129, %fd125, %fd126, %fd503;
	ld.global.f64 	%fd130, [%rd22+8];
	ld.global.f64 	%fd131, [%rd24+8];
	fma.rn.f64 	%fd132, %fd130, %fd130, %fd127;
	fma.rn.f64 	%fd133, %fd131, %fd131, %fd128;
	fma.rn.f64 	%fd134, %fd130, %fd131, %fd129;
	ld.global.f64 	%fd135, [%rd22+16];
	ld.global.f64 	%fd136, [%rd24+16];
	fma.rn.f64 	%fd137, %fd135, %fd135, %fd132;
	fma.rn.f64 	%fd138, %fd136, %fd136, %fd133;
	fma.rn.f64 	%fd139, %fd135, %fd136, %fd134;
	ld.global.f64 	%fd140, [%rd22+24];
	ld.global.f64 	%fd141, [%rd24+24];
	fma.rn.f64 	%fd501, %fd140, %fd140, %fd137;
	fma.rn.f64 	%fd502, %fd141, %fd141, %fd138;
	fma.rn.f64 	%fd503, %fd140, %fd141, %fd139;
	add.s32 	%r120, %r120, 4;
$L__BB1_8:
	setp.eq.s32 	%p7, %r19, 0;
	@%p7 bra 	$L__BB1_13;
	setp.eq.s32 	%p8, %r19, 1;
	@%p8 bra 	$L__BB1_11;
	add.s32 	%r81, %r120, %r7;
	mul.wide.s32 	%rd25, %r81, 8;
	add.s64 	%rd26, %rd2, %rd25;
	ld.global.f64 	%fd143, [%rd26];
	add.s32 	%r82, %r120, %r8;
	mul.wide.s32 	%rd27, %r82, 8;
	add.s64 	%rd28, %rd2, %rd27;
	ld.global.f64 	%fd144, [%rd28];
	fma.rn.f64 	%fd145, %fd143, %fd143, %fd501;
	fma.rn.f64 	%fd146, %fd144, %fd144, %fd502;
	fma.rn.f64 	%fd147, %fd143, %fd144, %fd503;
	ld.global.f64 	%fd148, [%rd26+8];
	ld.global.f64 	%fd149, [%rd28+8];
	fma.rn.f64 	%fd501, %fd148, %fd148, %fd145;
	fma.rn.f64 	%fd502, %fd149, %fd149, %fd146;
	fma.rn.f64 	%fd503, %fd148, %fd149, %fd147;
	add.s32 	%r120, %r120, 2;
$L__BB1_11:
	and.b32  	%r83, %r76, 1;
	setp.eq.b32 	%p9, %r83, 1;
	not.pred 	%p10, %p9;
	@%p10 bra 	$L__BB1_13;
	add.s32 	%r84, %r120, %r7;
	mul.wide.s32 	%rd29, %r84, 8;
	add.s64 	%rd30, %rd2, %rd29;
	ld.global.f64 	%fd150, [%rd30];
	add.s32 	%r85, %r120, %r8;
	mul.wide.s32 	%rd31, %r85, 8;
	add.s64 	%rd32, %rd2, %rd31;
	ld.global.f64 	%fd151, [%rd32];
	fma.rn.f64 	%fd501, %fd150, %fd150, %fd501;
	fma.rn.f64 	%fd502, %fd151, %fd151, %fd502;
	fma.rn.f64 	%fd503, %fd150, %fd151, %fd503;
$L__BB1_13:
	setp.lt.s32 	%p11, %r76, 1;
	sub.f64 	%fd152, %fd502, %fd501;
	add.f64 	%fd153, %fd503, %fd503;
	div.rn.f64 	%fd154, %fd152, %fd153;
	setp.gt.f64 	%p12, %fd154, 0d0000000000000000;
	selp.u32 	%r86, 1, 0, %p12;
	setp.lt.f64 	%p13, %fd154, 0d0000000000000000;
	selp.s32 	%r87, -1, 0, %p13;
	add.s32 	%r88, %r87, %r86;
	cvt.rn.f64.s32 	%fd155, %r88;
	abs.f64 	%fd156, %fd154;
	fma.rn.f64 	%fd157, %fd154, %fd154, 0d3FF0000000000000;
	sqrt.rn.f64 	%fd158, %fd157;
	add.f64 	%fd159, %fd156, %fd158;
	div.rn.f64 	%fd160, %fd155, %fd159;
	fma.rn.f64 	%fd161, %fd160, %fd160, 0d3FF0000000000000;
	sqrt.rn.f64 	%fd162, %fd161;
	rcp.rn.f64 	%fd37, %fd162;
	mul.f64 	%fd38, %fd160, %fd37;
	@%p11 bra 	$L__BB1_22;
	mul.lo.s32 	%r24, %r5, %r76;
	mul.lo.s32 	%r25, %r6, %r76;
	and.b32  	%r26, %r76, 3;
	setp.lt.u32 	%p14, %r76, 4;
	mov.b32 	%r126, 0;
	@%p14 bra 	$L__BB1_17;
	and.b32  	%r126, %r76, 2147483644;
	neg.s32 	%r124, %r126;
	add.s64 	%rd34, %rd2, 16;
	add.s64 	%rd36, %rd1, 16;
	mov.u32 	%r122, %r25;
	mov.u32 	%r123, %r24;
$L__BB1_16:
	.pragma "nounroll";
	mul.wide.s32 	%rd33, %r123, 8;
	add.s64 	%rd35, %rd34, %rd33;
	add.s64 	%rd37, %rd36, %rd33;
	mul.wide.s32 	%rd38, %r122, 8;
	add.s64 	%rd39, %rd34, %rd38;
	add.s64 	%rd40, %rd36, %rd38;
	ld.global.f64 	%fd163, [%rd35+-16];
	mul.f64 	%fd164, %fd37, %fd163;
	ld.global.f64 	%fd165, [%rd39+-16];
	mul.f64 	%fd166, %fd38, %fd165;
	sub.f64 	%fd167, %fd164, %fd166;
	st.global.f64 	[%rd35+-16], %fd167;
	ld.global.f64 	%fd168, [%rd39+-16];
	mul.f64 	%fd169, %fd37, %fd168;
	fma.rn.f64 	%fd170, %fd38, %fd163, %fd169;
	st.global.f64 	[%rd39+-16], %fd170;
	ld.global.f64 	%fd171, [%rd37+-16];
	mul.f64 	%fd172, %fd37, %fd171;
	ld.global.f64 	%fd173, [%rd40+-16];
	mul.f64 	%fd174, %fd38, %fd173;
	sub.f64 	%fd175, %fd172, %fd174;
	st.global.f64 	[%rd37+-16], %fd175;
	ld.global.f64 	%fd176, [%rd40+-16];
	mul.f64 	%fd177, %fd37, %fd176;
	fma.rn.f64 	%fd178, %fd38, %fd171, %fd177;
	st.global.f64 	[%rd40+-16], %fd178;
	ld.global.f64 	%fd179, [%rd35+-8];
	mul.f64 	%fd180, %fd37, %fd179;
	ld.global.f64 	%fd181, [%rd39+-8];
	mul.f64 	%fd182, %fd38, %fd181;
	sub.f64 	%fd183, %fd180, %fd182;
	st.global.f64 	[%rd35+-8], %fd183;
	ld.global.f64 	%fd184, [%rd39+-8];
	mul.f64 	%fd185, %fd37, %fd184;
	fma.rn.f64 	%fd186, %fd38, %fd179, %fd185;
	st.global.f64 	[%rd39+-8], %fd186;
	ld.global.f64 	%fd187, [%rd37+-8];
	mul.f64 	%fd188, %fd37, %fd187;
	ld.global.f64 	%fd189, [%rd40+-8];
	mul.f64 	%fd190, %fd38, %fd189;
	sub.f64 	%fd191, %fd188, %fd190;
	st.global.f64 	[%rd37+-8], %fd191;
	ld.global.f64 	%fd192, [%rd40+-8];
	mul.f64 	%fd193, %fd37, %fd192;
	fma.rn.f64 	%fd194, %fd38, %fd187, %fd193;
	st.global.f64 	[%rd40+-8], %fd194;
	ld.global.f64 	%fd195, [%rd35];
	mul.f64 	%fd196, %fd37, %fd195;
	ld.global.f64 	%fd197, [%rd39];
	mul.f64 	%fd198, %fd38, %fd197;
	sub.f64 	%fd199, %fd196, %fd198;
	st.global.f64 	[%rd35], %fd199;
	ld.global.f64 	%fd200, [%rd39];
	mul.f64 	%fd201, %fd37, %fd200;
	fma.rn.f64 	%fd202, %fd38, %fd195, %fd201;
	st.global.f64 	[%rd39], %fd202;
	ld.global.f64 	%fd203, [%rd37];
	mul.f64 	%fd204, %fd37, %fd203;
	ld.global.f64 	%fd205, [%rd40];
	mul.f64 	%fd206, %fd38, %fd205;
	sub.f64 	%fd207, %fd204, %fd206;
	st.global.f64 	[%rd37], %fd207;
	ld.global.f64 	%fd208, [%rd40];
	mul.f64 	%fd209, %fd37, %fd208;
	fma.rn.f64 	%fd210, %fd38, %fd203, %fd209;
	st.global.f64 	[%rd40], %fd210;
	ld.global.f64 	%fd211, [%rd35+8];
	mul.f64 	%fd212, %fd37, %fd211;
	ld.global.f64 	%fd213, [%rd39+8];
	mul.f64 	%fd214, %fd38, %fd213;
	sub.f64 	%fd215, %fd212, %fd214;
	st.global.f64 	[%rd35+8], %fd215;
	ld.global.f64 	%fd216, [%rd39+8];
	mul.f64 	%fd217, %fd37, %fd216;
	fma.rn.f64 	%fd218, %fd38, %fd211, %fd217;
	st.global.f64 	[%rd39+8], %fd218;
	ld.global.f64 	%fd219, [%rd37+8];
	mul.f64 	%fd220, %fd37, %fd219;
	ld.global.f64 	%fd221, [%rd40+8];
	mul.f64 	%fd222, %fd38, %fd221;
	sub.f64 	%fd223, %fd220, %fd222;
	st.global.f64 	[%rd37+8], %fd223;
	ld.global.f64 	%fd224, [%rd40+8];
	mul.f64 	%fd225, %fd37, %fd224;
	fma.rn.f64 	%fd226, %fd38, %fd219, %fd225;
	st.global.f64 	[%rd40+8], %fd226;
	add.s32 	%r124, %r124, 4;
	add.s32 	%r123, %r123, 4;
	add.s32 	%r122, %r122, 4;
	setp.ne.s32 	%p15, %r124, 0;
	@%p15 bra 	$L__BB1_16;
$L__BB1_17:
	setp.eq.s32 	%p16, %r26, 0;
	@%p16 bra 	$L__BB1_22;
	setp.eq.s32 	%p17, %r26, 1;
	@%p17 bra 	$L__BB1_20;
	add.s32 	%r90, %r126, %r24;
	mul.wide.s32 	%rd41, %r90, 8;
	add.s64 	%rd42, %rd2, %rd41;
	ld.global.f64 	%fd227, [%rd42];
	mul.f64 	%fd228, %fd37, %fd227;
	add.s32 	%r91, %r126, %r25;
	mul.wide.s32 	%rd43, %r91, 8;
	add.s64 	%rd44, %rd2, %rd43;
	ld.global.f64 	%fd229, [%rd44];
	mul.f64 	%fd230, %fd38, %fd229;
	sub.f64 	%fd231, %fd228, %fd230;
	st.global.f64 	[%rd42], %fd231;
	ld.global.f64 	%fd232, [%rd44];
	mul.f64 	%fd233, %fd37, %fd232;
	fma.rn.f64 	%fd234, %fd38, %fd227, %fd233;
	st.global.f64 	[%rd44], %fd234;
	add.s64 	%rd45, %rd1, %rd41;
	ld.global.f64 	%fd235, [%rd45];
	mul.f64 	%fd236, %fd37, %fd235;
	add.s64 	%rd46, %rd1, %rd43;
	ld.global.f64 	%fd237, [%rd46];
	mul.f64 	%fd238, %fd38, %fd237;
	sub.f64 	%fd239, %fd236, %fd238;
	st.global.f64 	[%rd45], %fd239;
	ld.global.f64 	%fd240, [%rd46];
	mul.f64 	%fd241, %fd37, %fd240;
	fma.rn.f64 	%fd242, %fd38, %fd235, %fd241;
	st.global.f64 	[%rd46], %fd242;
	ld.global.f64 	%fd243, [%rd42+8];
	mul.f64 	%fd244, %fd37, %fd243;
	ld.global.f64 	%fd245, [%rd44+8];
	mul.f64 	%fd246, %fd38, %fd245;
	sub.f64 	%fd247, %fd244, %fd246;
	st.global.f64 	[%rd42+8], %fd247;
	ld.global.f64 	%fd248, [%rd44+8];
	mul.f64 	%fd249, %fd37, %fd248;
	fma.rn.f64 	%fd250, %fd38, %fd243, %fd249;
	st.global.f64 	[%rd44+8], %fd250;
	ld.global.f64 	%fd251, [%rd45+8];
	mul.f64 	%fd252, %fd37, %fd251;
	ld.global.f64 	%fd253, [%rd46+8];
	mul.f64 	%fd254, %fd38, %fd253;
	sub.f64 	%fd255, %fd252, %fd254;
	st.global.f64 	[%rd45+8], %fd255;
	ld.global.f64 	%fd256, [%rd46+8];
	mul.f64 	%fd257, %fd37, %fd256;
	fma.rn.f64 	%fd258, %fd38, %fd251, %fd257;
	st.global.f64 	[%rd46+8], %fd258;
	add.s32 	%r126, %r126, 2;
$L__BB1_20:
	and.b32  	%r92, %r76, 1;
	setp.eq.b32 	%p18, %r92, 1;
	not.pred 	%p19, %p18;
	@%p19 bra 	$L__BB1_22;
	add.s32 	%r93, %r126, %r24;
	mul.wide.s32 	%rd47, %r93, 8;
	add.s64 	%rd48, %rd2, %rd47;
	ld.global.f64 	%fd259, [%rd48];
	mul.f64 	%fd260, %fd37, %fd259;
	add.s32 	%r94, %r126, %r25;
	mul.wide.s32 	%rd49, %r94, 8;
	add.s64 	%rd50, %rd2, %rd49;
	ld.global.f64 	%fd261, [%rd50];
	mul.f64 	%fd262, %fd38, %fd261;
	sub.f64 	%fd263, %fd260, %fd262;
	st.global.f64 	[%rd48], %fd263;
	ld.global.f64 	%fd264, [%rd50];
	mul.f64 	%fd265, %fd37, %fd264;
	fma.rn.f64 	%fd266, %fd38, %fd259, %fd265;
	st.global.f64 	[%rd50], %fd266;
	add.s64 	%rd51, %rd1, %rd47;
	ld.global.f64 	%fd267, [%rd51];
	mul.f64 	%fd268, %fd37, %fd267;
	add.s64 	%rd52, %rd1, %rd49;
	ld.global.f64 	%fd269, [%rd52];
	mul.f64 	%fd270, %fd38, %fd269;
	sub.f64 	%fd271, %fd268, %fd270;
	st.global.f64 	[%rd51], %fd271;
	ld.global.f64 	%fd272, [%rd52];
	mul.f64 	%fd273, %fd37, %fd272;
	fma.rn.f64 	%fd274, %fd38, %fd267, %fd273;
	st.global.f64 	[%rd52], %fd274;
$L__BB1_22:
	abs.f64 	%fd275, %fd503;
	mul.f64 	%fd276, %fd501, %fd502;
	sqrt.rn.f64 	%fd277, %fd276;
	div.rn.f64 	%fd278, %fd275, %fd277;
	max.f64 	%fd529, %fd278, 0d0000000000000000;
$L__BB1_23:
	setp.ge.s32 	%p20, %r4, %r75;
	@%p20 bra 	$L__BB1_46;
	ld.param.u64 	%rd95, [_Z12svdIterationPdS_PiS0_S_iiii_param_3];
	cvta.to.global.u64 	%rd53, %rd95;
	mul.wide.s32 	%rd54, %r4, 4;
	add.s64 	%rd55, %rd53, %rd54;
	ld.global.u32 	%r38, [%rd55];
	add.s32 	%r39, %r38, %r74;
	setp.lt.s32 	%p21, %r76, 1;
	mov.f64 	%fd526, 0d0000000000000000;
	mov.f64 	%fd527, %fd526;
	mov.f64 	%fd528, %fd526;
	@%p21 bra 	$L__BB1_36;
	mul.lo.s32 	%r40, %r38, %r76;
	mul.lo.s32 	%r41, %r39, %r76;
	and.b32  	%r42, %r76, 7;
	setp.lt.u32 	%p22, %r76, 8;
	mov.f64 	%fd528, 0d0000000000000000;
	mov.b32 	%r131, 0;
	mov.f64 	%fd527, %fd528;
	mov.f64 	%fd526, %fd528;
	@%p22 bra 	$L__BB1_28;
	and.b32  	%r131, %r76, 2147483640;
	neg.s32 	%r129, %r131;
	add.s64 	%rd4, %rd2, 32;
	mov.f64 	%fd528, 0d0000000000000000;
	mov.u32 	%r127, %r41;
	mov.u32 	%r128, %r40;
$L__BB1_27:
	.pragma "nounroll";
	mul.wide.s32 	%rd56, %r128, 8;
	add.s64 	%rd57, %rd4, %rd56;
	mul.wide.s32 	%rd58, %r127, 8;
	add.s64 	%rd59, %rd4, %rd58;
	ld.global.f64 	%fd283, [%rd57+-32];
	ld.global.f64 	%fd284, [%rd59+-32];
	fma.rn.f64 	%fd285, %fd283, %fd283, %fd526;
	fma.rn.f64 	%fd286, %fd284, %fd284, %fd527;
	fma.rn.f64 	%fd287, %fd283, %fd284, %fd528;
	ld.global.f64 	%fd288, [%rd57+-24];
	ld.global.f64 	%fd289, [%rd59+-24];
	fma.rn.f64 	%fd290, %fd288, %fd288, %fd285;
	fma.rn.f64 	%fd291, %fd289, %fd289, %fd286;
	fma.rn.f64 	%fd292, %fd288, %fd289, %fd287;
	ld.global.f64 	%fd293, [%rd57+-16];
	ld.global.f64 	%fd294, [%rd59+-16];
	fma.rn.f64 	%fd295, %fd293, %fd293, %fd290;
	fma.rn.f64 	%fd296, %fd294, %fd294, %fd291;
	fma.rn.f64 	%fd297, %fd293, %fd294, %fd292;
	ld.global.f64 	%fd298, [%rd57+-8];
	ld.global.f64 	%fd299, [%rd59+-8];
	fma.rn.f64 	%fd300, %fd298, %fd298, %fd295;
	fma.rn.f64 	%fd301, %fd299, %fd299, %fd296;
	fma.rn.f64 	%fd302, %fd298, %fd299, %fd297;
	ld.global.f64 	%fd303, [%rd57];
	ld.global.f64 	%fd304, [%rd59];
	fma.rn.f64 	%fd305, %fd303, %fd303, %fd300;
	fma.rn.f64 	%fd306, %fd304, %fd304, %fd301;
	fma.rn.f64 	%fd307, %fd303, %fd304, %fd302;
	ld.global.f64 	%fd308, [%rd57+8];
	ld.global.f64 	%fd309, [%rd59+8];
	fma.rn.f64 	%fd310, %fd308, %fd308, %fd305;
	fma.rn.f64 	%fd311, %fd309, %fd309, %fd306;
	fma.rn.f64 	%fd312, %fd308, %fd309, %fd307;
	ld.global.f64 	%fd313, [%rd57+16];
	ld.global.f64 	%fd314, [%rd59+16];
	fma.rn.f64 	%fd315, %fd313, %fd313, %fd310;
	fma.rn.f64 	%fd316, %fd314, %fd314, %fd311;
	fma.rn.f64 	%fd317, %fd313, %fd314, %fd312;
	ld.global.f64 	%fd318, [%rd57+24];
	ld.global.f64 	%fd319, [%rd59+24];
	fma.rn.f64 	%fd526, %fd318, %fd318, %fd315;
	fma.rn.f64 	%fd527, %fd319, %fd319, %fd316;
	fma.rn.f64 	%fd528, %fd318, %fd319, %fd317;
	add.s32 	%r129, %r129, 8;
	add.s32 	%r128, %r128, 8;
	add.s32 	%r127, %r127, 8;
	setp.ne.s32 	%p23, %r129, 0;
	@%p23 bra 	$L__BB1_27;
$L__BB1_28:
	setp.eq.s32 	%p24, %r42, 0;
	@%p24 bra 	$L__BB1_36;
	and.b32  	%r52, %r76, 3;
	setp.lt.u32 	%p25, %r42, 4;
	@%p25 bra 	$L__BB1_31;
	add.s32 	%r96, %r131, %r40;
	mul.wide.s32 	%rd60, %r96, 8;
	add.s64 	%rd61, %rd2, %rd60;
	ld.global.f64 	%fd321, [%rd61];
	add.s32 	%r97, %r131, %r41;
	mul.wide.s32 	%rd62, %r97, 8;
	add.s64 	%rd63, %rd2, %rd62;
	ld.global.f64 	%fd322, [%rd63];
	fma.rn.f64 	%fd323, %fd321, %fd321, %fd526;
	fma.rn.f64 	%fd324, %fd322, %fd322, %fd527;
	fma.rn.f64 	%fd325, %fd321, %fd322, %fd528;
	ld.global.f64 	%fd326, [%rd61+8];
	ld.global.f64 	%fd327, [%rd63+8];
	fma.rn.f64 	%fd328, %fd326, %fd326, %fd323;
	fma.rn.f64 	%fd329, %fd327, %fd327, %fd324;
	fma.rn.f64 	%fd330, %fd326, %fd327, %fd325;
	ld.global.f64 	%fd331, [%rd61+16];
	ld.global.f64 	%fd332, [%rd63+16];
	fma.rn.f64 	%fd333, %fd331, %fd331, %fd328;
	fma.rn.f64 	%fd334, %fd332, %fd332, %fd329;
	fma.rn.f64 	%fd335, %fd331, %fd332, %fd330;
	ld.global.f64 	%fd336, [%rd61+24];
	ld.global.f64 	%fd337, [%rd63+24];
	fma.rn.f64 	%fd526, %fd336, %fd336, %fd333;
	fma.rn.f64 	%fd527, %fd337, %fd337, %fd334;
	fma.rn.f64 	%fd528, %fd336, %fd337, %fd335;
	add.s32 	%r131, %r131, 4;
$L__BB1_31:
	setp.eq.s32 	%p26, %r52, 0;
	@%p26 bra 	$L__BB1_36;
	setp.eq.s32 	%p27, %r52, 1;
	@%p27 bra 	$L__BB1_34;
	add.s32 	%r98, %r131, %r40;
	mul.wide.s32 	%rd64, %r98, 8;
	add.s64 	%rd65, %rd2, %rd64;
	ld.global.f64 	%fd339, [%rd65];
	add.s32 	%r99, %r131, %r41;
	mul.wide.s32 	%rd66, %r99, 8;
	add.s64 	%rd67, %rd2, %rd66;
	ld.global.f64 	%fd340, [%rd67];
	fma.rn.f64 	%fd341, %fd339, %fd339, %fd526;
	fma.rn.f64 	%fd342, %fd340, %fd340, %fd527;
	fma.rn.f64 	%fd343, %fd339, %fd340, %fd528;
	ld.global.f64 	%fd344, [%rd65+8];
	ld.global.f64 	%fd345, [%rd67+8];
	fma.rn.f64 	%fd526, %fd344, %fd344, %fd341;
	fma.rn.f64 	%fd527, %fd345, %fd345, %fd342;
	fma.rn.f64 	%fd528, %fd344, %fd345, %fd343;
	add.s32 	%r131, %r131, 2;
$L__BB1_34:
	and.b32  	%r100, %r76, 1;
	setp.eq.b32 	%p28, %r100, 1;
	not.pred 	%p29, %p28;
	@%p29 bra 	$L__BB1_36;
	add.s32 	%r101, %r131, %r40;
	mul.wide.s32 	%rd68, %r101, 8;
	add.s64 	%rd69, %rd2, %rd68;
	ld.global.f64 	%fd346, [%rd69];
	add.s32 	%r102, %r131, %r41;
	mul.wide.s32 	%rd70, %r102, 8;
	add.s64 	%rd71, %rd2, %rd70;
	ld.global.f64 	%fd347, [%rd71];
	fma.rn.f64 	%fd526, %fd346, %fd346, %fd526;
	fma.rn.f64 	%fd527, %fd347, %fd347, %fd527;
	fma.rn.f64 	%fd528, %fd346, %fd347, %fd528;
$L__BB1_36:
	setp.lt.s32 	%p30, %r76, 1;
	sub.f64 	%fd348, %fd527, %fd526;
	add.f64 	%fd349, %fd528, %fd528;
	div.rn.f64 	%fd350, %fd348, %fd349;
	setp.gt.f64 	%p31, %fd350, 0d0000000000000000;
	selp.u32 	%r103, 1, 0, %p31;
	setp.lt.f64 	%p32, %fd350, 0d0000000000000000;
	selp.s32 	%r104, -1, 0, %p32;
	add.s32 	%r105, %r104, %r103;
	cvt.rn.f64.s32 	%fd351, %r105;
	abs.f64 	%fd352, %fd350;
	fma.rn.f64 	%fd353, %fd350, %fd350, 0d3FF0000000000000;
	sqrt.rn.f64 	%fd354, %fd353;
	add.f64 	%fd355, %fd352, %fd354;
	div.rn.f64 	%fd356, %fd351, %fd355;
	fma.rn.f64 	%fd357, %fd356, %fd356, 0d3FF0000000000000;
	sqrt.rn.f64 	%fd358, %fd357;
	rcp.rn.f64 	%fd77, %fd358;
	mul.f64 	%fd78, %fd356, %fd77;
	@%p30 bra 	$L__BB1_45;
	mul.lo.s32 	%r57, %r38, %r76;
	mul.lo.s32 	%r58, %r39, %r76;
	and.b32  	%r59, %r76, 3;
	setp.lt.u32 	%p33, %r76, 4;
	mov.b32 	%r137, 0;
	@%p33 bra 	$L__BB1_40;
	and.b32  	%r137, %r76, 2147483644;
	neg.s32 	%r135, %r137;
	add.s64 	%rd73, %rd2, 16;
	add.s64 	%rd75, %rd1, 16;
	mov.u32 	%r133, %r58;
	mov.u32 	%r134, %r57;
$L__BB1_39:
	.pragma "nounroll";
	mul.wide.s32 	%rd72, %r134, 8;
	add.s64 	%rd74, %rd73, %rd72;
	add.s64 	%rd76, %rd75, %rd72;
	mul.wide.s32 	%rd77, %r133, 8;
	add.s64 	%rd78, %rd73, %rd77;
	add.s64 	%rd79, %rd75, %rd77;
	ld.global.f64 	%fd359, [%rd74+-16];
	mul.f64 	%fd360, %fd77, %fd359;
	ld.global.f64 	%fd361, [%rd78+-16];
	mul.f64 	%fd362, %fd78, %fd361;
	sub.f64 	%fd363, %fd360, %fd362;
	st.global.f64 	[%rd74+-16], %fd363;
	ld.global.f64 	%fd364, [%rd78+-16];
	mul.f64 	%fd365, %fd77, %fd364;
	fma.rn.f64 	%fd366, %fd78, %fd359, %fd365;
	st.global.f64 	[%rd78+-16], %fd366;
	ld.global.f64 	%fd367, [%rd76+-16];
	mul.f64 	%fd368, %fd77, %fd367;
	ld.global.f64 	%fd369, [%rd79+-16];
	mul.f64 	%fd370, %fd78, %fd369;
	sub.f64 	%fd371, %fd368, %fd370;
	st.global.f64 	[%rd76+-16], %fd371;
	ld.global.f64 	%fd372, [%rd79+-16];
	mul.f64 	%fd373, %fd77, %fd372;
	fma.rn.f64 	%fd374, %fd78, %fd367, %fd373;
	st.global.f64 	[%rd79+-16], %fd374;
	ld.global.f64 	%fd375, [%rd74+-8];
	mul.f64 	%fd376, %fd77, %fd375;
	ld.global.f64 	%fd377, [%rd78+-8];
	mul.f64 	%fd378, %fd78, %fd377;
	sub.f64 	%fd379, %fd376, %fd378;
	st.global.f64 	[%rd74+-8], %fd379;
	ld.global.f64 	%fd380, [%rd78+-8];
	mul.f64 	%fd381, %fd77, %fd380;
	fma.rn.f64 	%fd382, %fd78, %fd375, %fd381;
	st.global.f64 	[%rd78+-8], %fd382;
	ld.global.f64 	%fd383, [%rd76+-8];
	mul.f64 	%fd384, %fd77, %fd383;
	ld.global.f64 	%fd385, [%rd79+-8];
	mul.f64 	%fd386, %fd78, %fd385;
	sub.f64 	%fd387, %fd384, %fd386;
	st.global.f64 	[%rd76+-8], %fd387;
	ld.global.f64 	%fd388, [%rd79+-8];
	mul.f64 	%fd389, %fd77, %fd388;
	fma.rn.f64 	%fd390, %fd78, %fd383, %fd389;
	st.global.f64 	[%rd79+-8], %fd390;
	ld.global.f64 	%fd391, [%rd74];
	mul.f64 	%fd392, %fd77, %fd391;
	ld.global.f64 	%fd393, [%rd78];
	mul.f64 	%fd394, %fd78, %fd393;
	sub.f64 	%fd395, %fd392, %fd394;
	st.global.f64 	[%rd74], %fd395;
	ld.global.f64 	%fd396, [%rd78];
	mul.f64 	%fd397, %fd77, %fd396;
	fma.rn.f64 	%fd398, %fd78, %fd391, %fd397;
	st.global.f64 	[%rd78], %fd398;
	ld.global.f64 	%fd399, [%rd76];
	mul.f64 	%fd400, %fd77, %fd399;
	ld.global.f64 	%fd401, [%rd79];
	mul.f64 	%fd402, %fd78, %fd401;
	sub.f64 	%fd403, %fd400, %fd402;
	st.global.f64 	[%rd76], %fd403;
	ld.global.f64 	%fd404, [%rd79];
	mul.f64 	%fd405, %fd77, %fd404;
	fma.rn.f64 	%fd406, %fd78, %fd399, %fd405;
	st.global.f64 	[%rd79], %fd406;
	ld.global.f64 	%fd407, [%rd74+8];
	mul.f64 	%fd408, %fd77, %fd407;
	ld.global.f64 	%fd409, [%rd78+8];
	mul.f64 	%fd410, %fd78, %fd409;
	sub.f64 	%fd411, %fd408, %fd410;
	st.global.f64 	[%rd74+8], %fd411;
	ld.global.f64 	%fd412, [%rd78+8];
	mul.f64 	%fd413, %fd77, %fd412;
	fma.rn.f64 	%fd414, %fd78, %fd407, %fd413;
	st.global.f64 	[%rd78+8], %fd414;
	ld.global.f64 	%fd415, [%rd76+8];
	mul.f64 	%fd416, %fd77, %fd415;
	ld.global.f64 	%fd417, [%rd79+8];
	mul.f64 	%fd418, %fd78, %fd417;
	sub.f64 	%fd419, %fd416, %fd418;
	st.global.f64 	[%rd76+8], %fd419;
	ld.global.f64 	%fd420, [%rd79+8];
	mul.f64 	%fd421, %fd77, %fd420;
	fma.rn.f64 	%fd422, %fd78, %fd415, %fd421;
	st.global.f64 	[%rd79+8], %fd422;
	add.s32 	%r135, %r135, 4;
	add.s32 	%r134, %r134, 4;
	add.s32 	%r133, %r133, 4;
	setp.ne.s32 	%p34, %r135, 0;
	@%p34 bra 	$L__BB1_39;
$L__BB1_40:
	setp.eq.s32 	%p35, %r59, 0;
	@%p35 bra 	$L__BB1_45;
	setp.eq.s32 	%p36, %r59, 1;
	@%p36 bra 	$L__BB1_43;
	add.s32 	%r107, %r137, %r57;
	mul.wide.s32 	%rd80, %r107, 8;
	add.s64 	%rd81, %rd2, %rd80;
	ld.global.f64 	%fd423, [%rd81];
	mul.f64 	%fd424, %fd77, %fd423;
	add.s32 	%r108, %r137, %r58;
	mul.wide.s32 	%rd82, %r108, 8;
	add.s64 	%rd83, %rd2, %rd82;
	ld.global.f64 	%fd425, [%rd83];
	mul.f64 	%fd426, %fd78, %fd425;
	sub.f64 	%fd427, %fd424, %fd426;
	st.global.f64 	[%rd81], %fd427;
	ld.global.f64 	%fd428, [%rd83];
	mul.f64 	%fd429, %fd77, %fd428;
	fma.rn.f64 	%fd430, %fd78, %fd423, %fd429;
	st.global.f64 	[%rd83], %fd430;
	add.s64 	%rd84, %rd1, %rd80;
	ld.global.f64 	%fd431, [%rd84];
	mul.f64 	%fd432, %fd77, %fd431;
	add.s64 	%rd85, %rd1, %rd82;
	ld.global.f64 	%fd433, [%rd85];
	mul.f64 	%fd434, %fd78, %fd433;
	sub.f64 	%fd435, %fd432, %fd434;
	st.global.f64 	[%rd84], %fd435;
	ld.global.f64 	%fd436, [%rd85];
	mul.f64 	%fd437, %fd77, %fd436;
	fma.rn.f64 	%fd438, %fd78, %fd431, %fd437;
	st.global.f64 	[%rd85], %fd438;
	ld.global.f64 	%fd439, [%rd81+8];
	mul.f64 	%fd440, %fd77, %fd439;
	ld.global.f64 	%fd441, [%rd83+8];
	mul.f64 	%fd442, %fd78, %fd441;
	sub.f64 	%fd443, %fd440, %fd442;
	st.global.f64 	[%rd81+8], %fd443;
	ld.global.f64 	%fd444, [%rd83+8];
	mul.f64 	%fd445, %fd77, %fd444;
	fma.rn.f64 	%fd446, %fd78, %fd439, %fd445;
	st.global.f64 	[%rd83+8], %fd446;
	ld.global.f64 	%fd447, [%rd84+8];
	mul.f64 	%fd448, %fd77, %fd447;
	ld.global.f64 	%fd449, [%rd85+8];
	mul.f64 	%fd450, %fd78, %fd449;
	sub.f64 	%fd451, %fd448, %fd450;
	st.global.f64 	[%rd84+8], %fd451;
	ld.global.f64 	%fd452, [%rd85+8];
	mul.f64 	%fd453, %fd77, %fd452;
	fma.rn.f64 	%fd454, %fd78, %fd447, %fd453;
	st.global.f64 	[%rd85+8], %fd454;
	add.s32 	%r137, %r137, 2;
$L__BB1_43:
	and.b32  	%r109, %r76, 1;
	setp.eq.b32 	%p37, %r109, 1;
	not.pred 	%p38, %p37;
	@%p38 bra 	$L__BB1_45;
	add.s32 	%r110, %r137, %r57;
	mul.wide.s32 	%rd86, %r110, 8;
	add.s64 	%rd87, %rd2, %rd86;
	ld.global.f64 	%fd455, [%rd87];
	mul.f64 	%fd456, %fd77, %fd455;
	add.s32 	%r111, %r137, %r58;
	mul.wide.s32 	%rd88, %r111, 8;
	add.s64 	%rd89, %rd2, %rd88;
	ld.global.f64 	%fd457, [%rd89];
	mul.f64 	%fd458, %fd78, %fd457;
	sub.f64 	%fd459, %fd456, %fd458;
	st.global.f64 	[%rd87], %fd459;
	ld.global.f64 	%fd460, [%rd89];
	mul.f64 	%fd461, %fd77, %fd460;
	fma.rn.f64 	%fd462, %fd78, %fd455, %fd461;
	st.global.f64 	[%rd89], %fd462;
	add.s64 	%rd90, %rd1, %rd86;
	ld.global.f64 	%fd463, [%rd90];
	mul.f64 	%fd464, %fd77, %fd463;
	add.s64 	%rd91, %rd1, %rd88;
	ld.global.f64 	%fd465, [%rd91];
	mul.f64 	%fd466, %fd78, %fd465;
	sub.f64 	%fd467, %fd464, %fd466;
	st.global.f64 	[%rd90], %fd467;
	ld.global.f64 	%fd468, [%rd91];
	mul.f64 	%fd469, %fd77, %fd468;
	fma.rn.f64 	%fd470, %fd78, %fd463, %fd469;
	st.global.f64 	[%rd91], %fd470;
$L__BB1_45:
	abs.f64 	%fd471, %fd528;
	mul.f64 	%fd472, %fd526, %fd527;
	sqrt.rn.f64 	%fd473, %fd472;
	div.rn.f64 	%fd474, %fd471, %fd473;
	max.f64 	%fd529, %fd529, %fd474;
$L__BB1_46:
	shl.b32 	%r112, %r3, 3;
	mov.u32 	%r113, sharedMem;
	add.s32 	%r71, %r113, %r112;
	st.shared.f64 	[%r71], %fd529;
	bar.sync 	0;
	setp.lt.u32 	%p39, %r138, 2;
	@%p39 bra 	$L__BB1_50;
$L__BB1_47:
	shr.u32 	%r73, %r138, 1;
	setp.ge.u32 	%p40, %r3, %r73;
	@%p40 bra 	$L__BB1_49;
	ld.shared.f64 	%fd475, [%r71];
	shl.b32 	%r114, %r73, 3;
	add.s32 	%r115, %r71, %r114;
	ld.shared.f64 	%fd476, [%r115];
	max.f64 	%fd477, %fd475, %fd476;
	st.shared.f64 	[%r71], %fd477;
$L__BB1_49:
	bar.sync 	0;
	setp.gt.u32 	%p41, %r138, 3;
	mov.u32 	%r138, %r73;
	@%p41 bra 	$L__BB1_47;
$L__BB1_50:
	setp.ne.s32 	%p42, %r3, 0;
	@%p42 bra 	$L__BB1_53;
	ld.param.u64 	%rd96, [_Z12svdIterationPdS_PiS0_S_iiii_param_4];
	cvta.to.global.u64 	%rd92, %rd96;
	mul.wide.u32 	%rd93, %r1, 8;
	add.s64 	%rd5, %rd92, %rd93;
	ld.shared.f64 	%fd81, [sharedMem];
	ld.global.u64 	%rd97, [%rd5];
$L__BB1_52:
	mov.b64 	%fd478, %rd97;
	max.f64 	%fd479, %fd81, %fd478;
	mov.b64 	%rd94, %fd479;
	atom.relaxed.global.cas.b64 	%rd8, [%rd5], %rd97, %rd94;
	setp.ne.s64 	%p43, %rd97, %rd8;
	mov.u64 	%rd97, %rd8;
	@%p43 bra 	$L__BB1_52;
$L__BB1_53:
	ret;

}
	// .globl	_Z6matMulPKdS0_Pdi
.visible .entry _Z6matMulPKdS0_Pdi(
	.param .u64 .ptr .align 1 _Z6matMulPKdS0_Pdi_param_0,
	.param .u64 .ptr .align 1 _Z6matMulPKdS0_Pdi_param_1,
	.param .u64 .ptr .align 1 _Z6matMulPKdS0_Pdi_param_2,
	.param .u32 _Z6matMulPKdS0_Pdi_param_3
)
{
	.reg .pred 	%p<10>;
	.reg .b32 	%r<41>;
	.reg .b64 	%rd<67>;
	.reg .b64 	%fd<67>;

	ld.param.u64 	%rd14, [_Z6matMulPKdS0_Pdi_param_0];
	ld.param.u64 	%rd15, [_Z6matMulPKdS0_Pdi_param_1];
	ld.param.u32 	%r17, [_Z6matMulPKdS0_Pdi_param_3];
	cvta.to.global.u64 	%rd1, %rd15;
	cvta.to.global.u64 	%rd2, %rd14;
	mov.u32 	%r18, %ctaid.y;
	mov.u32 	%r19, %ntid.y;
	mov.u32 	%r20, %tid.y;
	mad.lo.s32 	%r1, %r18, %r19, %r20;
	mov.u32 	%r21, %ctaid.x;
	mov.u32 	%r22, %ntid.x;
	mov.u32 	%r23, %tid.x;
	mad.lo.s32 	%r2, %r21, %r22, %r23;
	max.s32 	%r24, %r1, %r2;
	setp.ge.s32 	%p1, %r24, %r17;
	@%p1 bra 	$L__BB2_13;
	mul.lo.s32 	%r3, %r17, %r1;
	and.b32  	%r4, %r17, 7;
	setp.lt.u32 	%p2, %r17, 8;
	mov.f64 	%fd66, 0d0000000000000000;
	mov.b32 	%r39, 0;
	@%p2 bra 	$L__BB2_4;
	and.b32  	%r26, %r17, 2147483640;
	neg.s32 	%r37, %r26;
	mul.wide.s32 	%rd16, %r17, 8;
	add.s64 	%rd3, %rd1, %rd16;
	mul.wide.s32 	%rd17, %r17, 16;
	add.s64 	%rd4, %rd1, %rd17;
	mul.wide.s32 	%rd18, %r17, 24;
	add.s64 	%rd5, %rd1, %rd18;
	mul.wide.s32 	%rd19, %r17, 32;
	add.s64 	%rd6, %rd1, %rd19;
	mul.wide.s32 	%rd20, %r17, 40;
	add.s64 	%rd7, %rd1, %rd20;
	mul.wide.s32 	%rd21, %r17, 48;
	add.s64 	%rd8, %rd1, %rd21;
	mul.wide.s32 	%rd22, %r17, 56;
	add.s64 	%rd9, %rd1, %rd22;
	mul.wide.u32 	%rd23, %r3, 8;
	add.s64 	%rd24, %rd23, %rd2;
	add.s64 	%rd66, %rd24, 32;
	mov.f64 	%fd66, 0d0000000000000000;
	mov.u32 	%r36, %r2;
$L__BB2_3:
	.pragma "nounroll";
	and.b32  	%r39, %r17, 2147483640;
	mul.wide.s32 	%rd25, %r36, 8;
	add.s64 	%rd26, %rd3, %rd25;
	add.s64 	%rd27, %rd4, %rd25;
	add.s64 	%rd28, %rd5, %rd25;
	add.s64 	%rd29, %rd6, %rd25;
	add.s64 	%rd30, %rd7, %rd25;
	add.s64 	%rd31, %rd8, %rd25;
	add.s64 	%rd32, %rd9, %rd25;
	add.s64 	%rd33, %rd1, %rd25;
	ld.global.f64 	%fd16, [%rd66+-32];
	ld.global.f64 	%fd17, [%rd33];
	fma.rn.f64 	%fd18, %fd16, %fd17, %fd66;
	ld.global.f64 	%fd19, [%rd66+-24];
	ld.global.f64 	%fd20, [%rd26];
	fma.rn.f64 	%fd21, %fd19, %fd20, %fd18;
	ld.global.f64 	%fd22, [%rd66+-16];
	ld.global.f64 	%fd23, [%rd27];
	fma.rn.f64 	%fd24, %fd22, %fd23, %fd21;
	ld.global.f64 	%fd25, [%rd66+-8];
	ld.global.f64 	%fd26, [%rd28];
	fma.rn.f64 	%fd27, %fd25, %fd26, %fd24;
	ld.global.f64 	%fd28, [%rd66];
	ld.global.f64 	%fd29, [%rd29];
	fma.rn.f64 	%fd30, %fd28, %fd29, %fd27;
	ld.global.f64 	%fd31, [%rd66+8];
	ld.global.f64 	%fd32, [%rd30];
	fma.rn.f64 	%fd33, %fd31, %fd32, %fd30;
	ld.global.f64 	%fd34, [%rd66+16];
	ld.global.f64 	%fd35, [%rd31];
	fma.rn.f64 	%fd36, %fd34, %fd35, %fd33;
	ld.global.f64 	%fd37, [%rd66+24];
	ld.global.f64 	%fd38, [%rd32];
	fma.rn.f64 	%fd66, %fd37, %fd38, %fd36;
	add.s32 	%r37, %r37, 8;
	shl.b32 	%r27, %r17, 3;
	add.s32 	%r36, %r36, %r27;
	add.s64 	%rd66, %rd66, 64;
	setp.ne.s32 	%p3, %r37, 0;
	@%p3 bra 	$L__BB2_3;
$L__BB2_4:
	setp.eq.s32 	%p4, %r4, 0;
	@%p4 bra 	$L__BB2_12;
	and.b32  	%r12, %r17, 3;
	setp.lt.u32 	%p5, %r4, 4;
	@%p5 bra 	$L__BB2_7;
	add.s32 	%r28, %r39, %r3;
	mul.wide.u32 	%rd34, %r28, 8;
	add.s64 	%rd35, %rd2, %rd34;
	ld.global.f64 	%fd40, [%rd35];
	mad.lo.s32 	%r29, %r39, %r17, %r2;
	mul.wide.s32 	%rd36, %r29, 8;
	add.s64 	%rd37, %rd1, %rd36;
	ld.global.f64 	%fd41, [%rd37];
	fma.rn.f64 	%fd42, %fd40, %fd41, %fd66;
	cvt.u64.u32 	%rd38, %r3;
	cvt.u64.u32 	%rd39, %r39;
	add.s64 	%rd40, %rd39, %rd38;
	shl.b64 	%rd41, %rd40, 3;
	add.s64 	%rd42, %rd2, %rd41;
	ld.global.f64 	%fd43, [%rd42+8];
	mul.wide.s32 	%rd43, %r17, 8;
	add.s64 	%rd44, %rd37, %rd43;
	ld.global.f64 	%fd44, [%rd44];
	fma.rn.f64 	%fd45, %fd43, %fd44, %fd42;
	ld.global.f64 	%fd46, [%rd42+16];
	add.s64 	%rd45, %rd44, %rd43;
	ld.global.f64 	%fd47, [%rd45];
	fma.rn.f64 	%fd48, %fd46, %fd47, %fd45;
	ld.global.f64 	%fd49, [%rd42+24];
	add.s64 	%rd46, %rd45, %rd43;
	ld.global.f64 	%fd50, [%rd46];
	fma.rn.f64 	%fd66, %fd49, %fd50, %fd48;
	add.s32 	%r39, %r39, 4;
$L__BB2_7:
	setp.eq.s32 	%p6, %r12, 0;
	@%p6 bra 	$L__BB2_12;
	setp.eq.s32 	%p7, %r12, 1;
	@%p7 bra 	$L__BB2_10;
	add.s32 	%r30, %r39, %r3;
	mul.wide.u32 	%rd47, %r30, 8;
	add.s64 	%rd48, %rd2, %rd47;
	ld.global.f64 	%fd52, [%rd48];
	mad.lo.s32 	%r31, %r39, %r17, %r2;
	mul.wide.s32 	%rd49, %r31, 8;
	add.s64 	%rd50, %rd1, %rd49;
	ld.global.f64 	%fd53, [%rd50];
	fma.rn.f64 	%fd54, %fd52, %fd53, %fd66;
	cvt.u64.u32 	%rd51, %r3;
	cvt.u64.u32 	%rd52, %r39;
	add.s64 	%rd53, %rd52, %rd51;
	shl.b64 	%rd54, %rd53, 3;
	add.s64 	%rd55, %rd2, %rd54;
	ld.global.f64 	%fd55, [%rd55+8];
	mul.wide.s32 	%rd56, %r17, 8;
	add.s64 	%rd57, %rd50, %rd56;
	ld.global.f64 	%fd56, [%rd57];
	fma.rn.f64 	%fd66, %fd55, %fd56, %fd54;
	add.s32 	%r39, %r39, 2;
$L__BB2_10:
	and.b32  	%r32, %r17, 1;
	setp.eq.b32 	%p8, %r32, 1;
	not.pred 	%p9, %p8;
	@%p9 bra 	$L__BB2_12;
	add.s32 	%r33, %r39, %r3;
	mul.wide.u32 	%rd58, %r33, 8;
	add.s64 	%rd59, %rd2, %rd58;
	ld.global.f64 	%fd57, [%rd59];
	mad.lo.s32 	%r34, %r39, %r17, %r2;
	mul.wide.s32 	%rd60, %r34, 8;
	add.s64 	%rd61, %rd1, %rd60;
	ld.global.f64 	%fd58, [%rd61];
	fma.rn.f64 	%fd66, %fd57, %fd58, %fd66;
$L__BB2_12:
	ld.param.u64 	%rd65, [_Z6matMulPKdS0_Pdi_param_2];
	add.s32 	%r35, %r3, %r2;
	cvta.to.global.u64 	%rd62, %rd65;
	mul.wide.s32 	%rd63, %r35, 8;
	add.s64 	%rd64, %rd62, %rd63;
	st.global.f64 	[%rd64], %fd66;
$L__BB2_13:
	ret;

}


// ===== COMPILED SASS (sm_100) =====

	.target	sm_100

	.elftype	@"ET_EXEC"


//--------------------- .note.nv.tkinfo           --------------------------
	.section	.note.nv.tkinfo,"",@"SHT_NOTE"
	.sectionflags	@"SHF_NOTE_NV_TKINFO"
	.tkinfo
        /*0018*/ 	.word	0x00000002
        /*0030*/ 	.string	""
        /*0030*/ 	.string	"ptxas"
        /*0030*/ 	.string	"Cuda compilation tools, release 13.0, V13.0.88"
        /*0030*/ 	.string	"Build cuda_13.0.r13.0/compiler.36424714_0"
        /*0030*/ 	.string	"-arch sm_100 -m 64 "



//--------------------- .note.nv.cuinfo           --------------------------
	.section	.note.nv.cuinfo,"",@"SHT_NOTE"
	.sectionflags	@"SHF_NOTE_NV_CUINFO"
        /*0018*/ 	.short	0x0002
        /*001a*/ 	.short	0x0064
        /*001c*/ 	.short	0x0082
	.zero		2


//--------------------- .nv.info                  --------------------------
	.section	.nv.info,"",@"SHT_CUDA_INFO"
	.align	4


	//----- nvinfo : EIATTR_REGCOUNT
	.align		4
        /*0000*/ 	.byte	0x04, 0x2f
        /*0002*/ 	.short	(.L_1 - .L_0)
	.align		4
.L_0:
        /*0004*/ 	.word	index@(_Z9transposePdS_)
        /*0008*/ 	.word	0x0000000a


	//----- nvinfo : EIATTR_FRAME_SIZE
	.align		4
.L_1:
        /*000c*/ 	.byte	0x04, 0x11
        /*000e*/ 	.short	(.L_3 - .L_2)
	.align		4
.L_2:
        /*0010*/ 	.word	index@(_Z9transposePdS_)
        /*0014*/ 	.word	0x00000000


	//----- nvinfo : EIATTR_REGCOUNT
	.align		4
.L_3:
        /*0018*/ 	.byte	0x04, 0x2f
        /*001a*/ 	.short	(.L_5 - .L_4)
	.align		4
.L_4:
        /*001c*/ 	.word	index@(_Z12svdIterationPdS_PiS0_S_iiii)
        /*0020*/ 	.word	0x00000030


	//----- nvinfo : EIATTR_FRAME_SIZE
	.align		4
.L_5:
        /*0024*/ 	.byte	0x04, 0x11
        /*0026*/ 	.short	(.L_7 - .L_6)
	.align		4
.L_6:
        /*0028*/ 	.word	index@($__internal_2_$__cuda_sm20_dsqrt_rn_f64_mediumpath_v1)
        /*002c*/ 	.word	0x00000000


	//----- nvinfo : EIATTR_FRAME_SIZE
	.align		4
.L_7:
        /*0030*/ 	.byte	0x04, 0x11
        /*0032*/ 	.short	(.L_9 - .L_8)
	.align		4
.L_8:
        /*0034*/ 	.word	index@($__internal_1_$__cuda_sm20_div_rn_f64_full)
        /*0038*/ 	.word	0x00000000


	//----- nvinfo : EIATTR_FRAME_SIZE
	.align		4
.L_9:
        /*003c*/ 	.byte	0x04, 0x11
        /*003e*/ 	.short	(.L_11 - .L_10)
	.align		4
.L_10:
        /*0040*/ 	.word	index@($__internal_0_$__cuda_sm20_dblrcp_rn_slowpath_v3)
        /*0044*/ 	.word	0x00000000


	//----- nvinfo : EIATTR_FRAME_SIZE
	.align		4
.L_11:
        /*0048*/ 	.byte	0x04, 0x11
        /*004a*/ 	.short	(.L_13 - .L_12)
	.align		4
.L_12:
        /*004c*/ 	.word	index@(_Z12svdIterationPdS_PiS0_S_iiii)
        /*0050*/ 	.word	0x00000000


	//----- nvinfo : EIATTR_REGCOUNT
	.align		4
.L_13:
        /*0054*/ 	.byte	0x04, 0x2f
        /*0056*/ 	.short	(.L_15 - .L_14)
	.align		4
.L_14:
        /*0058*/ 	.word	index@(_Z6matMulPKdS0_Pdi)
        /*005c*/ 	.word	0x0000001e


	//----- nvinfo : EIATTR_FRAME_SIZE
	.align		4
.L_15:
        /*0060*/ 	.byte	0x04, 0x11
        /*0062*/ 	.short	(.L_17 - .L_16)
	.align		4
.L_16:
        /*0064*/ 	.word	index@(_Z6matMulPKdS0_Pdi)
        /*0068*/ 	.word	0x00000000


	//----- nvinfo : EIATTR_MIN_STACK_SIZE
	.align		4
.L_17:
        /*006c*/ 	.byte	0x04, 0x12
        /*006e*/ 	.short	(.L_19 - .L_18)
	.align		4
.L_18:
        /*0070*/ 	.word	index@(_Z6matMulPKdS0_Pdi)
        /*0074*/ 	.word	0x00000000


	//----- nvinfo : EIATTR_MIN_STACK_SIZE
	.align		4
.L_19:
        /*0078*/ 	.byte	0x04, 0x12
        /*007a*/ 	.short	(.L_21 - .L_20)
	.align		4
.L_20:
        /*007c*/ 	.word	index@(_Z12svdIterationPdS_PiS0_S_iiii)
        /*0080*/ 	.word	0x00000000


	//----- nvinfo : EIATTR_MIN_STACK_SIZE
	.align		4
.L_21:
        /*0084*/ 	.byte	0x04, 0x12
        /*0086*/ 	.short	(.L_23 - .L_22)
	.align		4
.L_22:
        /*0088*/ 	.word	index@(_Z9transposePdS_)
        /*008c*/ 	.word	0x00000000
.L_23:


//--------------------- .nv.compat                --------------------------
	.section	.nv.compat,"",@"SHT_CUDA_COMPAT_INFO"
	.align	4
        /*0000*/ 	.byte	0x02, 0x09, 0x00, 0x00, 0x02, 0x02, 0x01, 0x00, 0x02, 0x05, 0x05, 0x00, 0x03, 0x07, 0x01, 0x01
        /*0010*/ 	.byte	0x02, 0x03, 0x00, 0x00, 0x02, 0x06, 0x01, 0x00, 0x04, 0x0b, 0x08, 0x00, 0x01, 0x00, 0x00, 0x00
        /*0020*/ 	.byte	0x00, 0x00, 0x00, 0x00


//--------------------- .nv.info._Z6matMulPKdS0_Pdi --------------------------
	.section	.nv.info._Z6matMulPKdS0_Pdi,"",@"SHT_CUDA_INFO"
	.sectionflags	@""
	.align	4


	//----- nvinfo : EIATTR_CUDA_API_VERSION
	.align		4
        /*0000*/ 	.byte	0x04, 0x37
        /*0002*/ 	.short	(.L_25 - .L_24)
.L_24:
        /*0004*/ 	.word	0x00000082


	//----- nvinfo : EIATTR_KPARAM_INFO
	.align		4
.L_25:
        /*0008*/ 	.byte	0x04, 0x17
        /*000a*/ 	.short	(.L_27 - .L_26)
.L_26:
        /*000c*/ 	.word	0x00000000
        /*0010*/ 	.short	0x0003
        /*0012*/ 	.short	0x0018
        /*0014*/ 	.byte	0x00, 0xf0, 0x11, 0x00


	//----- nvinfo : EIATTR_KPARAM_INFO
	.align		4
.L_27:
        /*0018*/ 	.byte	0x04, 0x17
        /*001a*/ 	.short	(.L_29 - .L_28)
.L_28:
        /*001c*/ 	.word	0x00000000
        /*0020*/ 	.short	0x0002
        /*0022*/ 	.short	0x0010
        /*0024*/ 	.byte	0x00, 0xf5, 0x21, 0x00


	//----- nvinfo : EIATTR_KPARAM_INFO
	.align		4
.L_29:
        /*0028*/ 	.byte	0x04, 0x17
        /*002a*/ 	.short	(.L_31 - .L_30)
.L_30:
        /*002c*/ 	.word	0x00000000
        /*0030*/ 	.short	0x0001
        /*0032*/ 	.short	0x0008
        /*0034*/ 	.byte	0x00, 0xf5, 0x21, 0x00


	//----- nvinfo : EIATTR_KPARAM_INFO
	.align		4
.L_31:
        /*0038*/ 	.byte	0x04, 0x17
        /*003a*/ 	.short	(.L_33 - .L_32)
.L_32:
        /*003c*/ 	.word	0x00000000
        /*0040*/ 	.short	0x0000
        /*0042*/ 	.short	0x0000
        /*0044*/ 	.byte	0x00, 0xf5, 0x21, 0x00


	//----- nvinfo : EIATTR_SPARSE_MMA_MASK
	.align		4
.L_33:
        /*0048*/ 	.byte	0x03, 0x50
        /*004a*/ 	.short	0x0000


	//----- nvinfo : EIATTR_MAXREG_COUNT
	.align		4
        /*004c*/ 	.byte	0x03, 0x1b
        /*004e*/ 	.short	0x00ff


	//----- nvinfo : EIATTR_MERCURY_ISA_VERSION
	.align		4
        /*0050*/ 	.byte	0x03, 0x5f
        /*0052*/ 	.short	0x0101


	//----- nvinfo : EIATTR_VRC_CTA_INIT_COUNT
	.align		4
        /*0054*/ 	.byte	0x02, 0x4a
	.zero		1
	.zero		1


	//----- nvinfo : EIATTR_EXIT_INSTR_OFFSETS
	.align		4
        /*0058*/ 	.byte	0x04, 0x1c
        /*005a*/ 	.short	(.L_35 - .L_34)


	//   ....[0]....
.L_34:
        /*005c*/ 	.word	0x000000c0


	//   ....[1]....
        /*0060*/ 	.word	0x00000ad0


	//----- nvinfo : EIATTR_CBANK_PARAM_SIZE
	.align		4
.L_35:
        /*0064*/ 	.byte	0x03, 0x19
        /*0066*/ 	.short	0x001c


	//----- nvinfo : EIATTR_PARAM_CBANK
	.align		4
        /*0068*/ 	.byte	0x04, 0x0a
        /*006a*/ 	.short	(.L_37 - .L_36)
	.align		4
.L_36:
        /*006c*/ 	.word	index@(.nv.constant0._Z6matMulPKdS0_Pdi)
        /*0070*/ 	.short	0x0380
        /*0072*/ 	.short	0x001c


	//----- nvinfo : EIATTR_SW_WAR
	.align		4
.L_37:
        /*0074*/ 	.byte	0x04, 0x36
        /*0076*/ 	.short	(.L_39 - .L_38)
.L_38:
        /*0078*/ 	.word	0x00000008
.L_39:


//--------------------- .nv.info._Z12svdIterationPdS_PiS0_S_iiii --------------------------
	.section	.nv.info._Z12svdIterationPdS_PiS0_S_iiii,"",@"SHT_CUDA_INFO"
	.sectionflags	@""
	.align	4


	//----- nvinfo : EIATTR_CUDA_API_VERSION
	.align		4
        /*0000*/ 	.byte	0x04, 0x37
        /*0002*/ 	.short	(.L_41 - .L_40)
.L_40:
        /*0004*/ 	.word	0x00000082


	//----- nvinfo : EIATTR_KPARAM_INFO
	.align		4
.L_41:
        /*0008*/ 	.byte	0x04, 0x17
        /*000a*/ 	.short	(.L_43 - .L_42)
.L_42:
        /*000c*/ 	.word	0x00000000
        /*0010*/ 	.short	0x0008
        /*0012*/ 	.short	0x0034
        /*0014*/ 	.byte	0x00, 0xf0, 0x11, 0x00


	//----- nvinfo : EIATTR_KPARAM_INFO
	.align		4
.L_43:
        /*0018*/ 	.byte	0x04, 0x17
        /*001a*/ 	.short	(.L_45 - .L_44)
.L_44:
        /*001c*/ 	.word	0x00000000
        /*0020*/ 	.short	0x0007
        /*0022*/ 	.short	0x0030
        /*0024*/ 	.byte	0x00, 0xf0, 0x11, 0x00


	//----- nvinfo : EIATTR_KPARAM_INFO
	.align		4
.L_45:
        /*0028*/ 	.byte	0x04, 0x17
        /*002a*/ 	.short	(.L_47 - .L_46)
.L_46:
        /*002c*/ 	.word	0x00000000
        /*0030*/ 	.short	0x0006
        /*0032*/ 	.short	0x002c
        /*0034*/ 	.byte	0x00, 0xf0, 0x11, 0x00


	//----- nvinfo : EIATTR_KPARAM_INFO
	.align		4
.L_47:
        /*0038*/ 	.byte	0x04, 0x17
        /*003a*/ 	.short	(.L_49 - .L_48)
.L_48:
        /*003c*/ 	.word	0x00000000
        /*0040*/ 	.short	0x0005
        /*0042*/ 	.short	0x0028
        /*0044*/ 	.byte	0x00, 0xf0, 0x11, 0x00


	//----- nvinfo : EIATTR_KPARAM_INFO
	.align		4
.L_49:
        /*0048*/ 	.byte	0x04, 0x17
        /*004a*/ 	.short	(.L_51 - .L_50)
.L_50:
        /*004c*/ 	.word	0x00000000
        /*0050*/ 	.short	0x0004
        /*0052*/ 	.short	0x0020
        /*0054*/ 	.byte	0x00, 0xf5, 0x21, 0x00


	//----- nvinfo : EIATTR_KPARAM_INFO
	.align		4
.L_51:
        /*0058*/ 	.byte	0x04, 0x17
        /*005a*/ 	.short	(.L_53 - .L_52)
.L_52:
        /*005c*/ 	.word	0x00000000
        /*0060*/ 	.short	0x0003
        /*0062*/ 	.short	0x0018
        /*0064*/ 	.byte	0x00, 0xf5, 0x21, 0x00


	//----- nvinfo : EIATTR_KPARAM_INFO
	.align		4
.L_53:
        /*0068*/ 	.byte	0x04, 0x17
        /*006a*/ 	.short	(.L_55 - .L_54)
.L_54:
        /*006c*/ 	.word	0x00000000
        /*0070*/ 	.short	0x0002
        /*0072*/ 	.short	0x0010
        /*0074*/ 	.byte	0x00, 0xf5, 0x21, 0x00


	//----- nvinfo : EIATTR_KPARAM_INFO
	.align		4
.L_55:
        /*0078*/ 	.byte	0x04, 0x17
        /*007a*/ 	.short	(.L_57 - .L_56)
.L_56:
        /*007c*/ 	.word	0x00000000
        /*0080*/ 	.short	0x0001
        /*0082*/ 	.short	0x0008
        /*0084*/ 	.byte	0x00, 0xf5, 0x21, 0x00


	//----- nvinfo : EIATTR_KPARAM_INFO
	.align		4
.L_57:
        /*0088*/ 	.byte	0x04, 0x17
        /*008a*/ 	.short	(.L_59 - .L_58)
.L_58:
        /*008c*/ 	.word	0x00000000
        /*0090*/ 	.short	0x0000
        /*0092*/ 	.short	0x0000
        /*0094*/ 	.byte	0x00, 0xf5, 0x21, 0x00


	//----- nvinfo : EIATTR_SPARSE_MMA_MASK
	.align		4
.L_59:
        /*0098*/ 	.byte	0x03, 0x50
        /*009a*/ 	.short	0x0000


	//----- nvinfo : EIATTR_MAXREG_COUNT
	.align		4
        /*009c*/ 	.byte	0x03, 0x1b
        /*009e*/ 	.short	0x00ff


	//----- nvinfo : EIATTR_NUM_BARRIERS
	.align		4
        /*00a0*/ 	.byte	0x02, 0x4c
        /*00a2*/ 	.byte	0x01
	.zero		1


	//----- nvinfo : EIATTR_MERCURY_ISA_VERSION
	.align		4
        /*00a4*/ 	.byte	0x03, 0x5f
        /*00a6*/ 	.short	0x0101


	//----- nvinfo : EIATTR_VRC_CTA_INIT_COUNT
	.align		4
        /*00a8*/ 	.byte	0x02, 0x4a
	.zero		1
	.zero		1


	//----- nvinfo : EIATTR_EXIT_INSTR_OFFSETS
	.align		4
        /*00ac*/ 	.byte	0x04, 0x1c
        /*00ae*/ 	.short	(.L_61 - .L_60)


	//   ....[0]....
.L_60:
        /*00b0*/ 	.word	0x000040e0


	//   ....[1]....
        /*00b4*/ 	.word	0x00004260


	//----- nvinfo : EIATTR_CRS_STACK_SIZE
	.align		4
.L_61:
        /*00b8*/ 	.byte	0x04, 0x1e
        /*00ba*/ 	.short	(.L_63 - .L_62)
.L_62:
        /*00bc*/ 	.word	0x00000000


	//----- nvinfo : EIATTR_CBANK_PARAM_SIZE
	.align		4
.L_63:
        /*00c0*/ 	.byte	0x03, 0x19
        /*00c2*/ 	.short	0x0038


	//----- nvinfo : EIATTR_PARAM_CBANK
	.align		4
        /*00c4*/ 	.byte	0x04, 0x0a
        /*00c6*/ 	.short	(.L_65 - .L_64)
	.align		4
.L_64:
        /*00c8*/ 	.word	index@(.nv.constant0._Z12svdIterationPdS_PiS0_S_iiii)
        /*00cc*/ 	.short	0x0380
        /*00ce*/ 	.short	0x0038


	//----- nvinfo : EIATTR_SW_WAR
	.align		4
.L_65:
        /*00d0*/ 	.byte	0x04, 0x36
        /*00d2*/ 	.short	(.L_67 - .L_66)
.L_66:
        /*00d4*/ 	.word	0x00000008
.L_67:


//--------------------- .nv.info._Z9transposePdS_ --------------------------
	.section	.nv.info._Z9transposePdS_,"",@"SHT_CUDA_INFO"
	.sectionflags	@""
	.align	4


	//----- nvinfo : EIATTR_CUDA_API_VERSION
	.align		4
        /*0000*/ 	.byte	0x04, 0x37
        /*0002*/ 	.short	(.L_69 - .L_68)
.L_68:
        /*0004*/ 	.word	0x00000082


	//----- nvinfo : EIATTR_KPARAM_INFO
	.align		4
.L_69:
        /*0008*/ 	.byte	0x04, 0x17
        /*000a*/ 	.short	(.L_71 - .L_70)
.L_70:
        /*000c*/ 	.word	0x00000000
        /*0010*/ 	.short	0x0001
        /*0012*/ 	.short	0x0008
        /*0014*/ 	.byte	0x00, 0xf5, 0x21, 0x00


	//----- nvinfo : EIATTR_KPARAM_INFO
	.align		4
.L_71:
        /*0018*/ 	.byte	0x04, 0x17
        /*001a*/ 	.short	(.L_73 - .L_72)
.L_72:
        /*001c*/ 	.word	0x00000000
        /*0020*/ 	.short	0x0000
        /*0022*/ 	.short	0x0000
        /*0024*/ 	.byte	0x00, 0xf5, 0x21, 0x00


	//----- nvinfo : EIATTR_SPARSE_MMA_MASK
	.align		4
.L_73:
        /*0028*/ 	.byte	0x03, 0x50
        /*002a*/ 	.short	0x0000


	//----- nvinfo : EIATTR_MAXREG_COUNT
	.align		4
        /*002c*/ 	.byte	0x03, 0x1b
        /*002e*/ 	.short	0x00ff


	//----- nvinfo : EIATTR_MERCURY_ISA_VERSION
	.align		4
        /*0030*/ 	.byte	0x03, 0x5f
        /*0032*/ 	.short	0x0101


	//----- nvinfo : EIATTR_VRC_CTA_INIT_COUNT
	.align		4
        /*0034*/ 	.byte	0x02, 0x4a
	.zero		1
	.zero		1


	//----- nvinfo : EIATTR_EXIT_INSTR_OFFSETS
	.align		4
        /*0038*/ 	.byte	0x04, 0x1c
        /*003a*/ 	.short	(.L_75 - .L_74)


	//   ....[0]....
.L_74:
        /*003c*/ 	.word	0x000000b0


	//   ....[1]....
        /*0040*/ 	.word	0x00000150


	//----- nvinfo : EIATTR_CBANK_PARAM_SIZE
	.align		4
.L_75:
        /*0044*/ 	.byte	0x03, 0x19
        /*0046*/ 	.short	0x0010


	//----- nvinfo : EIATTR_PARAM_CBANK
	.align		4
        /*0048*/ 	.byte	0x04, 0x0a
        /*004a*/ 	.short	(.L_77 - .L_76)
	.align		4
.L_76:
        /*004c*/ 	.word	index@(.nv.constant0._Z9transposePdS_)
        /*0050*/ 	.short	0x0380
        /*0052*/ 	.short	0x0010


	//----- nvinfo : EIATTR_SW_WAR
	.align		4
.L_77:
        /*0054*/ 	.byte	0x04, 0x36
        /*0056*/ 	.short	(.L_79 - .L_78)
.L_78:
        /*0058*/ 	.word	0x00000008
.L_79:


//--------------------- .nv.callgraph             --------------------------
	.section	.nv.callgraph,"",@"SHT_CUDA_CALLGRAPH"
	.align	4
	.sectionentsize	8
	.align		4
        /*0000*/ 	.word	0x00000000
	.align		4
        /*0004*/ 	.word	0xffffffff
	.align		4
        /*0008*/ 	.word	0x00000000
	.align		4
        /*000c*/ 	.word	0xfffffffe
	.align		4
        /*0010*/ 	.word	0x00000000
	.align		4
        /*0014*/ 	.word	0xfffffffd
	.align		4
        /*0018*/ 	.word	0x00000000
	.align		4
        /*001c*/ 	.word	0xfffffffc


//--------------------- .text._Z6matMulPKdS0_Pdi  --------------------------
	.section	.text._Z6matMulPKdS0_Pdi,"ax",@progbits
	.align	128
        .global         _Z6matMulPKdS0_Pdi
        .type           _Z6matMulPKdS0_Pdi,@function
        .size           _Z6matMulPKdS0_Pdi,(.L_x_74 - _Z6matMulPKdS0_Pdi)
        .other          _Z6matMulPKdS0_Pdi,@"STO_CUDA_ENTRY STV_DEFAULT"
_Z6matMulPKdS0_Pdi:
.text._Z6matMulPKdS0_Pdi:
[----:B------:R-:W-:Y:S01]  /*0000*/  LDC R1, c[0x0][0x37c] ;  /* 0x0000df00ff017b82 */ /* 0x000fe20000000800 */
[----:B------:R-:W0:Y:S07]  /*0010*/  S2R R0, SR_TID.Y ;  /* 0x0000000000007919 */ /* 0x000e2e0000002200 */
[----:B------:R-:W0:Y:S01]  /*0020*/  S2UR UR4, SR_CTAID.Y ;  /* 0x00000000000479c3 */ /* 0x000e220000002600 */
[----:B------:R-:W1:Y:S01]  /*0030*/  LDCU UR18, c[0x0][0x398] ;  /* 0x00007300ff1277ac */ /* 0x000e620008000800 */
[----:B------:R-:W2:Y:S06]  /*0040*/  S2R R3, SR_TID.X ;  /* 0x0000000000037919 */ /* 0x000eac0000002100 */
[----:B------:R-:W0:Y:S08]  /*0050*/  LDC R21, c[0x0][0x364] ;  /* 0x0000d900ff157b82 */ /* 0x000e300000000800 */
[----:B------:R-:W2:Y:S08]  /*0060*/  S2UR UR5, SR_CTAID.X ;  /* 0x00000000000579c3 */ /* 0x000eb00000002500 */
[----:B------:R-:W2:Y:S01]  /*0070*/  LDC R2, c[0x0][0x360] ;  /* 0x0000d800ff027b82 */ /* 0x000ea20000000800 */
[----:B0-----:R-:W-:-:S02]  /*0080*/  IMAD R21, R21, UR4, R0 ;  /* 0x0000000415157c24 */ /* 0x001fc4000f8e0200 */
[----:B--2---:R-:W-:-:S05]  /*0090*/  IMAD R0, R2, UR5, R3 ;  /* 0x0000000502007c24 */ /* 0x004fca000f8e0203 */
[----:B------:R-:W-:-:S04]  /*00a0*/  VIMNMX R2, PT, PT, R21, R0, !PT ;  /* 0x0000000015027248 */ /* 0x000fc80007fe0100 */
[----:B-1----:R-:W-:-:S13]  /*00b0*/  ISETP.GE.AND P0, PT, R2, UR18, PT ;  /* 0x0000001202007c0c */ /* 0x002fda000bf06270 */
[----:B------:R-:W-:Y:S05]  /*00c0*/  @P0 EXIT ;  /* 0x000000000000094d */ /* 0x000fea0003800000 */
[----:B------:R-:W-:Y:S02]  /*00d0*/  UISETP.GE.U32.AND UP0, UPT, UR18, 0x8, UPT ;  /* 0x000000081200788c */ /* 0x000fe4000bf06070 */
[----:B------:R-:W-:Y:S01]  /*00e0*/  IMAD R21, R21, UR18, RZ ;  /* 0x0000001215157c24 */ /* 0x000fe2000f8e02ff */
[----:B------:R-:W-:Y:S01]  /*00f0*/  CS2R R12, SRZ ;  /* 0x00000000000c7805 */ /* 0x000fe2000001ff00 */
[----:B------:R-:W0:Y:S01]  /*0100*/  LDCU.64 UR16, c[0x0][0x358] ;  /* 0x00006b00ff1077ac */ /* 0x000e220008000a00 */
[----:B------:R-:W-:-:S04]  /*0110*/  UMOV UR4, URZ ;  /* 0x000000ff00047c82 */ /* 0x000fc80008000000 */
[----:B------:R-:W-:Y:S05]  /*0120*/  BRA.U !UP0, `(.L_x_0) ;  /* 0x0000000508147547 */ /* 0x000fea000b800000 */
[----:B------:R-:W1:Y:S01]  /*0130*/  LDCU.128 UR20, c[0x0][0x380] ;  /* 0x00007000ff1477ac */ /* 0x000e620008000c00 */
[----:B------:R-:W-:Y:S01]  /*0140*/  IMAD.MOV.U32 R20, RZ, RZ, R0 ;  /* 0x000000ffff147224 */ /* 0x000fe200078e0000 */
[----:B------:R-:W-:Y:S01]  /*0150*/  CS2R R12, SRZ ;  /* 0x00000000000c7805 */ /* 0x000fe2000001ff00 */
[----:B------:R-:W-:-:S04]  /*0160*/  ULOP3.LUT UR4, UR18, 0x7ffffff8, URZ, 0xc0, !UPT ;  /* 0x7ffffff812047892 */ /* 0x000fc8000f8ec0ff */
[----:B------:R-:W-:Y:S01]  /*0170*/  UIADD3 UR4, UPT, UPT, -UR4, URZ, URZ ;  /* 0x000000ff04047290 */ /* 0x000fe2000fffe1ff */
[----:B-1----:R-:W-:Y:S01]  /*0180*/  MOV R2, UR20 ;  /* 0x0000001400027c02 */ /* 0x002fe20008000f00 */
[----:B------:R-:W-:Y:S01]  /*0190*/  IMAD.U32 R3, RZ, RZ, UR21 ;  /* 0x00000015ff037e24 */ /* 0x000fe2000f8e00ff */
[----:B------:R-:W-:Y:S02]  /*01a0*/  UIMAD.WIDE UR6, UR18, 0x18, UR22 ;  /* 0x00000018120678a5 */ /* 0x000fe4000f8e0216 */
[----:B------:R-:W-:Y:S01]  /*01b0*/  UIMAD.WIDE UR8, UR18, 0x20, UR22 ;  /* 0x00000020120878a5 */ /* 0x000fe2000f8e0216 */
[----:B------:R-:W-:Y:S01]  /*01c0*/  IMAD.WIDE.U32 R2, R21, 0x8, R2 ;  /* 0x0000000815027825 */ /* 0x000fe200078e0002 */
[----:B------:R-:W-:Y:S02]  /*01d0*/  UIMAD.WIDE UR10, UR18, 0x28, UR22 ;  /* 0x00000028120a78a5 */ /* 0x000fe4000f8e0216 */
[----:B------:R-:W-:Y:S01]  /*01e0*/  UIMAD.WIDE UR12, UR18, 0x30, UR22 ;  /* 0x00000030120c78a5 */ /* 0x000fe2000f8e0216 */
[----:B------:R-:W-:Y:S01]  /*01f0*/  IADD3 R8, P0, PT, R2, 0x20, RZ ;  /* 0x0000002002087810 */ /* 0x000fe20007f1e0ff */
[----:B------:R-:W-:-:S03]  /*0200*/  UIMAD.WIDE UR14, UR18, 0x38, UR22 ;  /* 0x00000038120e78a5 */ /* 0x000fc6000f8e0216 */
[----:B------:R-:W-:-:S09]  /*0210*/  IADD3.X R9, PT, PT, RZ, R3, RZ, P0, !PT ;  /* 0x00000003ff097210 */ /* 0x000fd200007fe4ff */
.L_x_1:
[----:B------:R-:W-:Y:S01]  /*0220*/  HFMA2 R23, -RZ, RZ, 0, 4.76837158203125e-07 ;  /* 0x00000008ff177431 */ /* 0x000fe200000001ff */
[----:B------:R-:W-:Y:S01]  /*0230*/  UIMAD.WIDE UR24, UR18, 0x8, UR22 ;  /* 0x00000008121878a5 */ /* 0x000fe2000f8e0216 */
[----:B------:R-:W-:Y:S01]  /*0240*/  IMAD.MOV.U32 R2, RZ, RZ, R8 ;  /* 0x000000ffff027224 */ /* 0x000fe200078e0008 */
[----:B------:R-:W-:Y:S01]  /*0250*/  MOV R3, R9 ;  /* 0x0000000900037202 */ /* 0x000fe20000000f00 */
[----:B------:R-:W-:-:S03]  /*0260*/  UIMAD.WIDE UR20, UR18, 0x10, UR22 ;  /* 0x00000010121478a5 */ /* 0x000fc6000f8e0216 */
[----:B------:R-:W-:Y:S01]  /*0270*/  MOV R19, UR25 ;  /* 0x0000001900137c02 */ /* 0x000fe20008000f00 */
[----:B------:R-:W-:Y:S01]  /*0280*/  IMAD.U32 R18, RZ, RZ, UR24 ;  /* 0x00000018ff127e24 */ /* 0x000fe2000f8e00ff */
[----:B0-----:R-:W2:Y:S01]  /*0290*/  LDG.E.64 R24, desc[UR16][R2.64+-0x20] ;  /* 0xffffe01002187981 */ /* 0x001ea2000c1e1b00 */
[C---:B------:R-:W-:Y:S01]  /*02a0*/  IMAD.WIDE R22, R20.reuse, R23, UR22 ;  /* 0x0000001614167e25 */ /* 0x040fe2000f8e0217 */
[----:B------:R-:W-:Y:S02]  /*02b0*/  MOV R16, UR20 ;  /* 0x0000001400107c02 */ /* 0x000fe40008000f00 */
[----:B------:R-:W3:Y:S01]  /*02c0*/  LDG.E.64 R10, desc[UR16][R2.64+-0x18] ;  /* 0xffffe810020a7981 */ /* 0x000ee2000c1e1b00 */
[----:B------:R-:W-:-:S03]  /*02d0*/  IMAD.WIDE R18, R20, 0x8, R18 ;  /* 0x0000000814127825 */ /* 0x000fc600078e0212 */
[----:B------:R-:W2:Y:S01]  /*02e0*/  LDG.E.64 R22, desc[UR16][R22.64] ;  /* 0x0000001016167981 */ /* 0x000ea2000c1e1b00 */
[----:B------:R-:W-:-:S03]  /*02f0*/  IMAD.U32 R17, RZ, RZ, UR21 ;  /* 0x00000015ff117e24 */ /* 0x000fc6000f8e00ff */
[----:B------:R-:W3:Y:S01]  /*0300*/  LDG.E.64 R18, desc[UR16][R18.64] ;  /* 0x0000001012127981 */ /* 0x000ee2000c1e1b00 */
[----:B------:R-:W-:-:S04]  /*0310*/  IMAD.WIDE R16, R20, 0x8, R16 ;  /* 0x0000000814107825 */ /* 0x000fc800078e0210 */
[----:B------:R-:W-:Y:S01]  /*0320*/  HFMA2 R9, -RZ, RZ, 0, 4.76837158203125e-07 ;  /* 0x00000008ff097431 */ /* 0x000fe200000001ff */
[----:B------:R-:W4:Y:S04]  /*0330*/  LDG.E.64 R14, desc[UR16][R2.64+-0x10] ;  /* 0xfffff010020e7981 */ /* 0x000f28000c1e1b00 */
[----:B------:R-:W4:Y:S01]  /*0340*/  LDG.E.64 R16, desc[UR16][R16.64] ;  /* 0x0000001010107981 */ /* 0x000f22000c1e1b00 */
[----:B------:R-:W-:-:S03]  /*0350*/  IMAD.WIDE R8, R20, R9, UR6 ;  /* 0x0000000614087e25 */ /* 0x000fc6000f8e0209 */
[----:B------:R-:W5:Y:S04]  /*0360*/  LDG.E.64 R6, desc[UR16][R2.64+-0x8] ;  /* 0xfffff81002067981 */ /* 0x000f68000c1e1b00 */
[----:B------:R-:W5:Y:S01]  /*0370*/  LDG.E.64 R8, desc[UR16][R8.64] ;  /* 0x0000001008087981 */ /* 0x000f62000c1e1b00 */
[----:B------:R-:W-:-:S05]  /*0380*/  MOV R5, 0x8 ;  /* 0x0000000800057802 */ /* 0x000fca0000000f00 */
[----:B------:R-:W-:-:S06]  /*0390*/  IMAD.WIDE R4, R20, R5, UR8 ;  /* 0x0000000814047e25 */ /* 0x000fcc000f8e0205 */
[----:B------:R-:W5:Y:S01]  /*03a0*/  LDG.E.64 R4, desc[UR16][R4.64] ;  /* 0x0000001004047981 */ /* 0x000f62000c1e1b00 */
[----:B--2---:R-:W-:Y:S01]  /*03b0*/  DFMA R24, R24, R22, R12 ;  /* 0x000000161818722b */ /* 0x004fe2000000000c */
[----:B------:R-:W-:Y:S02]  /*03c0*/  IMAD.MOV.U32 R23, RZ, RZ, 0x8 ;  /* 0x00000008ff177424 */ /* 0x000fe400078e00ff */
[----:B------:R-:W2:Y:S02]  /*03d0*/  LDG.E.64 R12, desc[UR16][R2.64] ;  /* 0x00000010020c7981 */ /* 0x000ea4000c1e1b00 */
[----:B------:R-:W-:-:S03]  /*03e0*/  IMAD.WIDE R22, R20, R23, UR10 ;  /* 0x0000000a14167e25 */ /* 0x000fc6000f8e0217 */
[----:B---3--:R-:W-:Y:S01]  /*03f0*/  DFMA R18, R10, R18, R24 ;  /* 0x000000120a12722b */ /* 0x008fe20000000018 */
[----:B------:R-:W-:Y:S01]  /*0400*/  MOV R25, 0x8 ;  /* 0x0000000800197802 */ /* 0x000fe20000000f00 */
[----:B------:R-:W3:Y:S04]  /*0410*/  LDG.E.64 R10, desc[UR16][R2.64+0x8] ;  /* 0x00000810020a7981 */ /* 0x000ee8000c1e1b00 */
[----:B------:R-:W3:Y:S01]  /*0420*/  LDG.E.64 R22, desc[UR16][R22.64] ;  /* 0x0000001016167981 */ /* 0x000ee2000c1e1b00 */
[C---:B------:R-:W-:Y:S01]  /*0430*/  IMAD.WIDE R24, R20.reuse, R25, UR12 ;  /* 0x0000000c14187e25 */ /* 0x040fe2000f8e0219 */
[----:B----4-:R-:W-:Y:S01]  /*0440*/  DFMA R16, R14, R16, R18 ;  /* 0x000000100e10722b */ /* 0x010fe20000000012 */
[----:B------:R-:W-:Y:S01]  /*0450*/  MOV R19, 0x8 ;  /* 0x0000000800137802 */ /* 0x000fe20000000f00 */
[----:B------:R-:W4:Y:S04]  /*0460*/  LDG.E.64 R14, desc[UR16][R2.64+0x10] ;  /* 0x00001010020e7981 */ /* 0x000f28000c1e1b00 */
[----:B------:R-:W4:Y:S01]  /*0470*/  LDG.E.64 R24, desc[UR16][R24.64] ;  /* 0x0000001018187981 */ /* 0x000f22000c1e1b00 */
[----:B------:R-:W-:Y:S01]  /*0480*/  IMAD.WIDE R18, R20, R19, UR14 ;  /* 0x0000000e14127e25 */ /* 0x000fe2000f8e0213 */
[----:B-----5:R-:W-:-:S02]  /*0490*/  DFMA R8, R6, R8, R16 ;  /* 0x000000080608722b */ /* 0x020fc40000000010 */
[----:B------:R-:W5:Y:S04]  /*04a0*/  LDG.E.64 R6, desc[UR16][R2.64+0x18] ;  /* 0x0000181002067981 */ /* 0x000f68000c1e1b00 */
[----:B------:R-:W5:Y:S01]  /*04b0*/  LDG.E.64 R18, desc[UR16][R18.64] ;  /* 0x0000001012127981 */ /* 0x000f62000c1e1b00 */
[----:B------:R-:W-:-:S04]  /*04c0*/  UIADD3 UR4, UPT, UPT, UR4, 0x8, URZ ;  /* 0x0000000804047890 */ /* 0x000fc8000fffe0ff */
[----:B------:R-:W-:Y:S01]  /*04d0*/  UISETP.NE.AND UP0, UPT, UR4, URZ, UPT ;  /* 0x000000ff0400728c */ /* 0x000fe2000bf05270 */
[----:B--2---:R-:W-:-:S08]  /*04e0*/  DFMA R4, R12, R4, R8 ;  /* 0x000000040c04722b */ /* 0x004fd00000000008 */
[----:B---3--:R-:W-:-:S08]  /*04f0*/  DFMA R4, R10, R22, R4 ;  /* 0x000000160a04722b */ /* 0x008fd00000000004 */
[----:B----4-:R-:W-:Y:S01]  /*0500*/  DFMA R4, R14, R24, R4 ;  /* 0x000000180e04722b */ /* 0x010fe20000000004 */
[----:B------:R-:W-:-:S07]  /*0510*/  IADD3 R8, P0, PT, R2, 0x40, RZ ;  /* 0x0000004002087810 */ /* 0x000fce0007f1e0ff */
[----:B-----5:R-:W-:Y:S01]  /*0520*/  DFMA R12, R6, R18, R4 ;  /* 0x00000012060c722b */ /* 0x020fe20000000004 */
[----:B------:R-:W-:Y:S01]  /*0530*/  IMAD.U32 R5, RZ, RZ, UR18 ;  /* 0x00000012ff057e24 */ /* 0x000fe2000f8e00ff */
[----:B------:R-:W-:-:S04]  /*0540*/  IADD3.X R9, PT, PT, RZ, R3, RZ, P0, !PT ;  /* 0x00000003ff097210 */ /* 0x000fc800007fe4ff */
[----:B------:R-:W-:Y:S01]  /*0550*/  LEA R20, R5, R20, 0x3 ;  /* 0x0000001405147211 */ /* 0x000fe200078e18ff */
[----:B------:R-:W-:Y:S06]  /*0560*/  BRA.U UP0, `(.L_x_1) ;  /* 0xfffffffd002c7547 */ /* 0x000fec000b83ffff */
[----:B------:R-:W-:-:S12]  /*0570*/  ULOP3.LUT UR4, UR18, 0x7ffffff8, URZ, 0xc0, !UPT ;  /* 0x7ffffff812047892 */ /* 0x000fd8000f8ec0ff */
.L_x_0:
[----:B------:R-:W-:-:S04]  /*0580*/  ULOP3.LUT UR6, UR18, 0x7, URZ, 0xc0, !UPT ;  /* 0x0000000712067892 */ /* 0x000fc8000f8ec0ff */
[----:B------:R-:W-:-:S09]  /*0590*/  UISETP.NE.AND UP0, UPT, UR6, URZ, UPT ;  /* 0x000000ff0600728c */ /* 0x000fd2000bf05270 */
[----:B------:R-:W-:Y:S05]  /*05a0*/  BRA.U !UP0, `(.L_x_2) ;  /* 0x0000000508387547 */ /* 0x000fea000b800000 */
[----:B------:R-:W-:Y:S02]  /*05b0*/  UISETP.GE.U32.AND UP0, UPT, UR6, 0x4, UPT ;  /* 0x000000040600788c */ /* 0x000fe4000bf06070 */
[----:B------:R-:W-:-:S04]  /*05c0*/  ULOP3.LUT UR5, UR18, 0x3, URZ, 0xc0, !UPT ;  /* 0x0000000312057892 */ /* 0x000fc8000f8ec0ff */
[----:B------:R-:W-:-:S03]  /*05d0*/  UISETP.NE.AND UP1, UPT, UR5, URZ, UPT ;  /* 0x000000ff0500728c */ /* 0x000fc6000bf25270 */
[----:B------:R-:W-:Y:S08]  /*05e0*/  BRA.U !UP0, `(.L_x_3) ;  /* 0x00000001087c7547 */ /* 0x000ff0000b800000 */
[----:B------:R-:W1:Y:S01]  /*05f0*/  LDC.64 R10, c[0x0][0x380] ;  /* 0x0000e000ff0a7b82 */ /* 0x000e620000000a00 */
[----:B------:R-:W2:Y:S01]  /*0600*/  LDCU.64 UR6, c[0x0][0x380] ;  /* 0x00007000ff0677ac */ /* 0x000ea20008000a00 */
[----:B------:R-:W-:Y:S01]  /*0610*/  IMAD.U32 R5, RZ, RZ, UR4 ;  /* 0x00000004ff057e24 */ /* 0x000fe2000f8e00ff */
[C---:B------:R-:W-:Y:S01]  /*0620*/  IADD3 R3, PT, PT, R21.reuse, UR4, RZ ;  /* 0x0000000415037c10 */ /* 0x040fe2000fffe0ff */
[----:B------:R-:W-:Y:S01]  /*0630*/  IMAD.U32 R23, RZ, RZ, UR18 ;  /* 0x00000012ff177e24 */ /* 0x000fe2000f8e00ff */
[----:B------:R-:W-:Y:S01]  /*0640*/  IADD3 R2, P0, PT, R21, UR4, RZ ;  /* 0x0000000415027c10 */ /* 0x000fe2000ff1e0ff */
[----:B------:R-:W-:Y:S02]  /*0650*/  IMAD R5, R5, UR18, R0 ;  /* 0x0000001205057c24 */ /* 0x000fe4000f8e0200 */
[----:B------:R-:W3:Y:S01]  /*0660*/  LDC.64 R18, c[0x0][0x388] ;  /* 0x0000e200ff127b82 */ /* 0x000ee20000000a00 */
[----:B------:R-:W-:Y:S01]  /*0670*/  MOV R25, UR18 ;  /* 0x0000001200197c02 */ /* 0x000fe20008000f00 */
[----:B-1----:R-:W-:Y:S01]  /*0680*/  IMAD.WIDE.U32 R10, R3, 0x8, R10 ;  /* 0x00000008030a7825 */ /* 0x002fe200078e000a */
[----:B------:R-:W-:-:S02]  /*0690*/  IADD3.X R3, PT, PT, RZ, RZ, RZ, P0, !PT ;  /* 0x000000ffff037210 */ /* 0x000fc400007fe4ff */
[----:B--2---:R-:W-:-:S03]  /*06a0*/  LEA R16, P0, R2, UR6, 0x3 ;  /* 0x0000000602107c11 */ /* 0x004fc6000f8018ff */
[----:B0-----:R-:W2:Y:S01]  /*06b0*/  LDG.E.64 R10, desc[UR16][R10.64] ;  /* 0x000000100a0a7981 */ /* 0x001ea2000c1e1b00 */
[----:B---3--:R-:W-:Y:S01]  /*06c0*/  IMAD.WIDE R18, R5, 0x8, R18 ;  /* 0x0000000805127825 */ /* 0x008fe200078e0212 */
[----:B------:R-:W-:-:S04]  /*06d0*/  LEA.HI.X R17, R2, UR7, R3, 0x3, P0 ;  /* 0x0000000702117c11 */ /* 0x000fc800080f1c03 */
[----:B------:R-:W2:Y:S01]  /*06e0*/  LDG.E.64 R14, desc[UR16][R18.64] ;  /* 0x00000010120e7981 */ /* 0x000ea2000c1e1b00 */
[----:B------:R-:W-:-:S03]  /*06f0*/  IMAD.WIDE R22, R23, 0x8, R18 ;  /* 0x0000000817167825 */ /* 0x000fc600078e0212 */
[----:B------:R-:W3:Y:S04]  /*0700*/  LDG.E.64 R6, desc[UR16][R16.64+0x8] ;  /* 0x0000081010067981 */ /* 0x000ee8000c1e1b00 */
[----:B------:R-:W3:Y:S01]  /*0710*/  LDG.E.64 R8, desc[UR16][R22.64] ;  /* 0x0000001016087981 */ /* 0x000ee2000c1e1b00 */
[----:B------:R-:W-:Y:S01]  /*0720*/  IMAD.WIDE R24, R25, 0x8, R22 ;  /* 0x0000000819187825 */ /* 0x000fe200078e0216 */
[----:B------:R-:W-:Y:S02]  /*0730*/  MOV R27, UR18 ;  /* 0x00000012001b7c02 */ /* 0x000fe40008000f00 */
[----:B------:R-:W4:Y:S04]  /*0740*/  LDG.E.64 R2, desc[UR16][R16.64+0x10] ;  /* 0x0000101010027981 */ /* 0x000f28000c1e1b00 */
[----:B------:R-:W4:Y:S01]  /*0750*/  LDG.E.64 R4, desc[UR16][R24.64] ;  /* 0x0000001018047981 */ /* 0x000f22000c1e1b00 */
[----:B------:R-:W-:-:S03]  /*0760*/  IMAD.WIDE R26, R27, 0x8, R24 ;  /* 0x000000081b1a7825 */ /* 0x000fc600078e0218 */
[----:B------:R-:W5:Y:S04]  /*0770*/  LDG.E.64 R18, desc[UR16][R16.64+0x18] ;  /* 0x0000181010127981 */ /* 0x000f68000c1e1b00 */
[----:B------:R-:W5:Y:S01]  /*0780*/  LDG.E.64 R26, desc[UR16][R26.64] ;  /* 0x000000101a1a7981 */ /* 0x000f62000c1e1b00 */
[----:B------:R-:W-:Y:S01]  /*0790*/  UIADD3 UR4, UPT, UPT, UR4, 0x4, URZ ;  /* 0x0000000404047890 */ /* 0x000fe2000fffe0ff */
[----:B--2---:R-:W-:-:S08]  /*07a0*/  DFMA R10, R10, R14, R12 ;  /* 0x0000000e0a0a722b */ /* 0x004fd0000000000c */
[----:B---3--:R-:W-:-:S08]  /*07b0*/  DFMA R6, R6, R8, R10 ;  /* 0x000000080606722b */ /* 0x008fd0000000000a */
[----:B----4-:R-:W-:-:S08]  /*07c0*/  DFMA R2, R2, R4, R6 ;  /* 0x000000040202722b */ /* 0x010fd00000000006 */
[----:B-----5:R-:W-:-:S11]  /*07d0*/  DFMA R12, R18, R26, R2 ;  /* 0x0000001a120c722b */ /* 0x020fd60000000002 */
.L_x_3:
[----:B------:R-:W-:Y:S05]  /*07e0*/  BRA.U !UP1, `(.L_x_2) ;  /* 0x0000000109a87547 */ /* 0x000fea000b800000 */
[----:B------:R-:W-:Y:S01]  /*07f0*/  UISETP.NE.AND UP0, UPT, UR5, 0x1, UPT ;  /* 0x000000010500788c */ /* 0x000fe2000bf05270 */
[----:B------:R-:W-:Y:S01]  /*0800*/  IMAD.U32 R9, RZ, RZ, UR4 ;  /* 0x00000004ff097e24 */ /* 0x000fe2000f8e00ff */
[----:B------:R-:W-:Y:S02]  /*0810*/  ULOP3.LUT UR5, UR18, 0x1, URZ, 0xc0, !UPT ;  /* 0x0000000112057892 */ /* 0x000fe4000f8ec0ff */
[----:B------:R-:W-:Y:S02]  /*0820*/  MOV R11, UR18 ;  /* 0x00000012000b7c02 */ /* 0x000fe40008000f00 */
[----:B------:R-:W-:Y:S01]  /*0830*/  PLOP3.LUT P1, PT, PT, PT, UP0, 0x80, 0x8 ;  /* 0x000000000008781c */ /* 0x000fe20003f2f008 */
[----:B------:R-:W-:-:S04]  /*0840*/  UISETP.NE.U32.AND UP1, UPT, UR5, 0x1, UPT ;  /* 0x000000010500788c */ /* 0x000fc8000bf25070 */
[----:B------:R-:W1:Y:S02]  /*0850*/  @UP0 LDCU.128 UR8, c[0x0][0x380] ;  /* 0x00007000ff0807ac */ /* 0x000e640008000c00 */
[----:B------:R-:W-:Y:S01]  /*0860*/  PLOP3.LUT P0, PT, PT, PT, UP1, 0x80, 0x8 ;  /* 0x000000000008781c */ /* 0x000fe20003f0f018 */
[----:B------:R-:W2:Y:S05]  /*0870*/  @UP0 LDCU.64 UR6, c[0x0][0x380] ;  /* 0x00007000ff0607ac */ /* 0x000eaa0008000a00 */
[C---:B------:R-:W-:Y:S01]  /*0880*/  @P1 IADD3 R7, PT, PT, R21.reuse, UR4, RZ ;  /* 0x0000000415071c10 */ /* 0x040fe2000fffe0ff */
[----:B------:R-:W3:Y:S01]  /*0890*/  @!UP1 LDCU.128 UR12, c[0x0][0x380] ;  /* 0x00007000ff0c97ac */ /* 0x000ee20008000c00 */
[----:B------:R-:W-:Y:S01]  /*08a0*/  @P1 IADD3 R6, P2, PT, R21, UR4, RZ ;  /* 0x0000000415061c10 */ /* 0x000fe2000ff5e0ff */
[----:B------:R-:W-:Y:S01]  /*08b0*/  @P1 IMAD R9, R9, UR18, R0 ;  /* 0x0000001209091c24 */ /* 0x000fe2000f8e0200 */
[----:B------:R-:W-:Y:S01]  /*08c0*/  @UP0 UIADD3 UR4, UPT, UPT, UR4, 0x2, URZ ;  /* 0x0000000204040890 */ /* 0x000fe2000fffe0ff */
[----:B-1----:R-:W-:Y:S01]  /*08d0*/  MOV R2, UR8 ;  /* 0x0000000800027c02 */ /* 0x002fe20008000f00 */
[----:B------:R-:W-:Y:S01]  /*08e0*/  IMAD.U32 R3, RZ, RZ, UR9 ;  /* 0x00000009ff037e24 */ /* 0x000fe2000f8e00ff */
[----:B------:R-:W-:-:S02]  /*08f0*/  MOV R4, UR10 ;  /* 0x0000000a00047c02 */ /* 0x000fc40008000f00 */
[----:B------:R-:W-:Y:S01]  /*0900*/  MOV R5, UR11 ;  /* 0x0000000b00057c02 */ /* 0x000fe20008000f00 */
[----:B------:R-:W-:-:S04]  /*0910*/  @P1 IMAD.WIDE.U32 R2, R7, 0x8, R2 ;  /* 0x0000000807021825 */ /* 0x000fc800078e0002 */
[----:B------:R-:W-:Y:S01]  /*0920*/  @P1 IMAD.WIDE R4, R9, 0x8, R4 ;  /* 0x0000000809041825 */ /* 0x000fe200078e0204 */
[----:B------:R-:W-:Y:S01]  /*0930*/  MOV R19, UR4 ;  /* 0x0000000400137c02 */ /* 0x000fe20008000f00 */
[----:B0-----:R-:W4:Y:S02]  /*0940*/  @P1 LDG.E.64 R2, desc[UR16][R2.64] ;  /* 0x0000001002021981 */ /* 0x001f24000c1e1b00 */
[----:B------:R-:W-:Y:S01]  /*0950*/  @P1 IMAD.X R7, RZ, RZ, RZ, P2 ;  /* 0x000000ffff071224 */ /* 0x000fe200010e06ff */
[----:B--2---:R-:W-:-:S04]  /*0960*/  @P1 LEA R8, P2, R6, UR6, 0x3 ;  /* 0x0000000606081c11 */ /* 0x004fc8000f8418ff */
[----:B------:R-:W-:Y:S01]  /*0970*/  @P1 LEA.HI.X R9, R6, UR7, R7, 0x3, P2 ;  /* 0x0000000706091c11 */ /* 0x000fe200090f1c07 */
[----:B------:R-:W-:Y:S02]  /*0980*/  @P1 IMAD.WIDE R6, R11, 0x8, R4 ;  /* 0x000000080b061825 */ /* 0x000fe400078e0204 */
[----:B------:R-:W4:Y:S01]  /*0990*/  @P1 LDG.E.64 R4, desc[UR16][R4.64] ;  /* 0x0000001004041981 */ /* 0x000f22000c1e1b00 */
[----:B---3--:R-:W-:Y:S01]  /*09a0*/  MOV R14, UR12 ;  /* 0x0000000c000e7c02 */ /* 0x008fe20008000f00 */
[----:B------:R-:W-:Y:S01]  /*09b0*/  IMAD.U32 R15, RZ, RZ, UR13 ;  /* 0x0000000dff0f7e24 */ /* 0x000fe2000f8e00ff */
[----:B------:R-:W-:Y:S01]  /*09c0*/  MOV R10, UR14 ;  /* 0x0000000e000a7c02 */ /* 0x000fe20008000f00 */
[----:B------:R-:W-:Y:S01]  /*09d0*/  IMAD.U32 R11, RZ, RZ, UR15 ;  /* 0x0000000fff0b7e24 */ /* 0x000fe2000f8e00ff */
[----:B------:R-:W-:Y:S01]  /*09e0*/  @!P0 IADD3 R17, PT, PT, R21, UR4, RZ ;  /* 0x0000000415118c10 */ /* 0x000fe2000fffe0ff */
[----:B------:R-:W-:Y:S01]  /*09f0*/  @!P0 IMAD R19, R19, UR18, R0 ;  /* 0x0000001213138c24 */ /* 0x000fe2000f8e0200 */
[----:B------:R-:W2:Y:S04]  /*0a00*/  @P1 LDG.E.64 R6, desc[UR16][R6.64] ;  /* 0x0000001006061981 */ /* 0x000ea8000c1e1b00 */
[----:B------:R-:W2:Y:S01]  /*0a10*/  @P1 LDG.E.64 R8, desc[UR16][R8.64+0x8] ;  /* 0x0000081008081981 */ /* 0x000ea2000c1e1b00 */
[----:B------:R-:W-:-:S04]  /*0a20*/  @!P0 IMAD.WIDE.U32 R14, R17, 0x8, R14 ;  /* 0x00000008110e8825 */ /* 0x000fc800078e000e */
[----:B------:R-:W-:Y:S02]  /*0a30*/  @!P0 IMAD.WIDE R10, R19, 0x8, R10 ;  /* 0x00000008130a8825 */ /* 0x000fe400078e020a */
[----:B------:R-:W3:Y:S04]  /*0a40*/  @!P0 LDG.E.64 R14, desc[UR16][R14.64] ;  /* 0x000000100e0e8981 */ /* 0x000ee8000c1e1b00 */
[----:B------:R-:W3:Y:S01]  /*0a50*/  @!P0 LDG.E.64 R10, desc[UR16][R10.64] ;  /* 0x000000100a0a8981 */ /* 0x000ee2000c1e1b00 */
[----:B----4-:R-:W-:-:S08]  /*0a60*/  @P1 DFMA R2, R2, R4, R12 ;  /* 0x000000040202122b */ /* 0x010fd0000000000c */
[----:B--2---:R-:W-:-:S08]  /*0a70*/  @P1 DFMA R12, R8, R6, R2 ;  /* 0x00000006080c122b */ /* 0x004fd00000000002 */
[----:B---3--:R-:W-:-:S11]  /*0a80*/  @!P0 DFMA R12, R14, R10, R12 ;  /* 0x0000000a0e0c822b */ /* 0x008fd6000000000c */
.L_x_2:
[----:B------:R-:W1:Y:S01]  /*0a90*/  LDC.64 R2, c[0x0][0x390] ;  /* 0x0000e400ff027b82 */ /* 0x000e620000000a00 */
[----:B------:R-:W-:-:S05]  /*0aa0*/  IADD3 R21, PT, PT, R0, R21, RZ ;  /* 0x0000001500157210 */ /* 0x000fca0007ffe0ff */
[----:B-1----:R-:W-:-:S05]  /*0ab0*/  IMAD.WIDE R2, R21, 0x8, R2 ;  /* 0x0000000815027825 */ /* 0x002fca00078e0202 */
[----:B0-----:R-:W-:Y:S01]  /*0ac0*/  STG.E.64 desc[UR16][R2.64], R12 ;  /* 0x0000000c02007986 */ /* 0x001fe2000c101b10 */
[----:B------:R-:W-:Y:S05]  /*0ad0*/  EXIT ;  /* 0x000000000000794d */ /* 0x000fea0003800000 */
.L_x_4:
[----:B------:R-:W-:-:S00]  /*0ae0*/  BRA `(.L_x_4) ;  /* 0xfffffffc00fc7947 */ /* 0x000fc0000383ffff */
[----:B------:R-:W-:-:S00]  /*0af0*/  NOP ;  /* 0x0000000000007918 */ /* 0x000fc00000000000 */
        /* <DEDUP_REMOVED lines=8> */
.L_x_74:


//--------------------- .text._Z12svdIterationPdS_PiS0_S_iiii --------------------------
	.section	.text._Z12svdIterationPdS_PiS0_S_iiii,"ax",@progbits
	.align	128
        .global         _Z12svdIterationPdS_PiS0_S_iiii
        .type           _Z12svdIterationPdS_PiS0_S_iiii,@function
        .size           _Z12svdIterationPdS_PiS0_S_iiii,(.L_x_73 - _Z12svdIterationPdS_PiS0_S_iiii)
        .other          _Z12svdIterationPdS_PiS0_S_iiii,@"STO_CUDA_ENTRY STV_DEFAULT"
_Z12svdIterationPdS_PiS0_S_iiii:
.text._Z12svdIterationPdS_PiS0_S_iiii:
[----:B------:R-:W-:Y:S01]  /*0000*/  LDC R1, c[0x0][0x37c] ;  /* 0x0000df00ff017b82 */ /* 0x000fe20000000800 */
[----:B------:R-:W0:Y:S01]  /*0010*/  S2R R0, SR_CTAID.X ;  /* 0x0000000000007919 */ /* 0x000e220000002500 */
[----:B------:R-:W1:Y:S01]  /*0020*/  LDCU UR4, c[0x0][0x360] ;  /* 0x00006c00ff0477ac */ /* 0x000e620008000800 */
[----:B------:R-:W-:Y:S01]  /*0030*/  BSSY.RECONVERGENT B0, `(.L_x_5) ;  /* 0x00001fb000007945 */ /* 0x000fe20003800200 */
[----:B------:R-:W-:Y:S01]  /*0040*/  CS2R R6, SRZ ;  /* 0x0000000000067805 */ /* 0x000fe2000001ff00 */
[----:B------:R-:W0:Y:S01]  /*0050*/  S2R R3, SR_TID.X ;  /* 0x0000000000037919 */ /* 0x000e220000002100 */
[----:B------:R-:W2:Y:S01]  /*0060*/  LDCU UR5, c[0x0][0x3ac] ;  /* 0x00007580ff0577ac */ /* 0x000ea20008000800 */
[----:B------:R-:W3:Y:S01]  /*0070*/  LDCU.64 UR16, c[0x0][0x358] ;  /* 0x00006b00ff1077ac */ /* 0x000ee20008000a00 */
[----:B-1----:R-:W-:Y:S02]  /*0080*/  IMAD.U32 R4, RZ, RZ, UR4 ;  /* 0x00000004ff047e24 */ /* 0x002fe4000f8e00ff */
[----:B0-----:R-:W-:-:S05]  /*0090*/  IMAD R2, R0, UR4, R3 ;  /* 0x0000000400027c24 */ /* 0x001fca000f8e0203 */
[----:B--2---:R-:W-:-:S13]  /*00a0*/  ISETP.GE.AND P0, PT, R2, UR5, PT ;  /* 0x0000000502007c0c */ /* 0x004fda000bf06270 */
[----:B---3--:R-:W-:Y:S05]  /*00b0*/  @P0 BRA `(.L_x_6) ;  /* 0x0000001c00c80947 */ /* 0x008fea0003800000 */
[----:B------:R-:W0:Y:S01]  /*00c0*/  LDC.64 R10, c[0x0][0x390] ;  /* 0x0000e400ff0a7b82 */ /* 0x000e220000000a00 */
[----:B------:R-:W1:Y:S07]  /*00d0*/  LDCU UR4, c[0x0][0x3a8] ;  /* 0x00007500ff0477ac */ /* 0x000e6e0008000800 */
[----:B------:R-:W2:Y:S01]  /*00e0*/  LDC R6, c[0x0][0x3b4] ;  /* 0x0000ed00ff067b82 */ /* 0x000ea20000000800 */
[----:B0-----:R-:W-:-:S05]  /*00f0*/  IMAD.WIDE R10, R2, 0x4, R10 ;  /* 0x00000004020a7825 */ /* 0x001fca00078e020a */
[----:B------:R-:W1:Y:S01]  /*0100*/  LDG.E R5, desc[UR16][R10.64] ;  /* 0x000000100a057981 */ /* 0x000e62000c1e1900 */
[----:B------:R-:W-:Y:S02]  /*0110*/  CS2R R36, SRZ ;  /* 0x0000000000247805 */ /* 0x000fe4000001ff00 */
[----:B------:R-:W-:Y:S02]  /*0120*/  CS2R R24, SRZ ;  /* 0x0000000000187805 */ /* 0x000fe4000001ff00 */
[----:B--2---:R-:W-:Y:S02]  /*0130*/  ISETP.GE.AND P1, PT, R6, 0x1, PT ;  /* 0x000000010600780c */ /* 0x004fe40003f26270 */
[----:B------:R-:W-:Y:S01]  /*0140*/  CS2R R22, SRZ ;  /* 0x0000000000167805 */ /* 0x000fe2000001ff00 */
[----:B-1----:R-:W-:-:S10]  /*0150*/  VIADD R9, R5, UR4 ;  /* 0x0000000405097c36 */ /* 0x002fd40008000000 */
[----:B------:R-:W-:Y:S05]  /*0160*/  @!P1 BRA `(.L_x_7) ;  /* 0x0000000800009947 */ /* 0x000fea0003800000 */
[C---:B------:R-:W-:Y:S01]  /*0170*/  ISETP.GE.U32.AND P0, PT, R6.reuse, 0x8, PT ;  /* 0x000000080600780c */ /* 0x040fe20003f06070 */
[-C--:B------:R-:W-:Y:S01]  /*0180*/  IMAD R39, R5, R6.reuse, RZ ;  /* 0x0000000605277224 */ /* 0x080fe200078e02ff */
[----:B------:R-:W-:Y:S01]  /*0190*/  LOP3.LUT R38, R6, 0x7, RZ, 0xc0, !PT ;  /* 0x0000000706267812 */ /* 0x000fe200078ec0ff */
[----:B------:R-:W-:Y:S01]  /*01a0*/  IMAD R40, R9, R6, RZ ;  /* 0x0000000609287224 */ /* 0x000fe200078e02ff */
[----:B------:R-:W-:Y:S01]  /*01b0*/  CS2R R22, SRZ ;  /* 0x0000000000167805 */ /* 0x000fe2000001ff00 */
[----:B------:R-:W-:Y:S01]  /*01c0*/  IMAD.MOV.U32 R41, RZ, RZ, RZ ;  /* 0x000000ffff297224 */ /* 0x000fe200078e00ff */
[----:B------:R-:W-:Y:S02]  /*01d0*/  ISETP.NE.AND P2, PT, R38, RZ, PT ;  /* 0x000000ff2600720c */ /* 0x000fe40003f45270 */
[----:B------:R-:W-:Y:S02]  /*01e0*/  CS2R R24, SRZ ;  /* 0x0000000000187805 */ /* 0x000fe4000001ff00 */
[----:B------:R-:W-:-:S03]  /*01f0*/  CS2R R36, SRZ ;  /* 0x0000000000247805 */ /* 0x000fc6000001ff00 */
[----:B------:R-:W-:Y:S06]  /*0200*/  @!P0 BRA `(.L_x_8) ;  /* 0x0000000000e48947 */ /* 0x000fec0003800000 */
[----:B------:R-:W0:Y:S01]  /*0210*/  LDCU.64 UR4, c[0x0][0x380] ;  /* 0x00007000ff0477ac */ /* 0x000e220008000a00 */
[----:B------:R-:W-:Y:S01]  /*0220*/  LOP3.LUT R41, R6, 0x7ffffff8, RZ, 0xc0, !PT ;  /* 0x7ffffff806297812 */ /* 0x000fe200078ec0ff */
[----:B------:R-:W-:Y:S01]  /*0230*/  IMAD.MOV.U32 R7, RZ, RZ, R39 ;  /* 0x000000ffff077224 */ /* 0x000fe200078e0027 */
[----:B------:R-:W-:Y:S02]  /*0240*/  MOV R43, R40 ;  /* 0x00000028002b7202 */ /* 0x000fe40000000f00 */
[----:B------:R-:W-:Y:S01]  /*0250*/  CS2R R22, SRZ ;  /* 0x0000000000167805 */ /* 0x000fe2000001ff00 */
[----:B------:R-:W-:Y:S01]  /*0260*/  IMAD.MOV R8, RZ, RZ, -R41 ;  /* 0x000000ffff087224 */ /* 0x000fe200078e0a29 */
[----:B0-----:R-:W-:-:S04]  /*0270*/  UIADD3 UR4, UP0, UPT, UR4, 0x20, URZ ;  /* 0x0000002004047890 */ /* 0x001fc8000ff1e0ff */
[----:B------:R-:W-:Y:S02]  /*0280*/  UIADD3.X UR5, UPT, UPT, URZ, UR5, URZ, UP0, !UPT ;  /* 0x00000005ff057290 */ /* 0x000fe400087fe4ff */
[----:B------:R-:W-:-:S04]  /*0290*/  IMAD.U32 R10, RZ, RZ, UR4 ;  /* 0x00000004ff0a7e24 */ /* 0x000fc8000f8e00ff */
[----:B------:R-:W-:-:S07]  /*02a0*/  MOV R11, UR5 ;  /* 0x00000005000b7c02 */ /* 0x000fce0008000f00 */
.L_x_9:
[----:B------:R-:W-:-:S04]  /*02b0*/  IMAD.WIDE R16, R7, 0x8, R10 ;  /* 0x0000000807107825 */ /* 0x000fc800078e020a */
[----:B------:R-:W-:Y:S01]  /*02c0*/  IMAD.WIDE R44, R43, 0x8, R10 ;  /* 0x000000082b2c7825 */ /* 0x000fe200078e020a */
[----:B------:R-:W2:Y:S04]  /*02d0*/  LDG.E.64 R26, desc[UR16][R16.64+-0x20] ;  /* 0xffffe010101a7981 */ /* 0x000ea8000c1e1b00 */
[----:B------:R-:W3:Y:S04]  /*02e0*/  LDG.E.64 R20, desc[UR16][R44.64+-0x20] ;  /* 0xffffe0102c147981 */ /* 0x000ee8000c1e1b00 */
[----:B------:R-:W4:Y:S04]  /*02f0*/  LDG.E.64 R18, desc[UR16][R16.64+-0x18] ;  /* 0xffffe81010127981 */ /* 0x000f28000c1e1b00 */
[----:B------:R-:W5:Y:S04]  /*0300*/  LDG.E.64 R14, desc[UR16][R44.64+-0x18] ;  /* 0xffffe8102c0e7981 */ /* 0x000f68000c1e1b00 */
[----:B------:R-:W5:Y:S04]  /*0310*/  LDG.E.64 R34, desc[UR16][R16.64+-0x10] ;  /* 0xfffff01010227981 */ /* 0x000f68000c1e1b00 */
[----:B------:R-:W5:Y:S04]  /*0320*/  LDG.E.64 R12, desc[UR16][R44.64+-0x10] ;  /* 0xfffff0102c0c7981 */ /* 0x000f68000c1e1b00 */
[----:B------:R-:W5:Y:S04]  /*0330*/  LDG.E.64 R32, desc[UR16][R16.64+-0x8] ;  /* 0xfffff81010207981 */ /* 0x000f68000c1e1b00 */
[----:B------:R-:W5:Y:S04]  /*0340*/  LDG.E.64 R30, desc[UR16][R44.64+-0x8] ;  /* 0xfffff8102c1e7981 */ /* 0x000f68000c1e1b00 */
[----:B------:R-:W5:Y:S01]  /*0350*/  LDG.E.64 R28, desc[UR16][R16.64] ;  /* 0x00000010101c7981 */ /* 0x000f62000c1e1b00 */
[----:B--2---:R-:W-:-:S02]  /*0360*/  DFMA R36, R26, R26, R36 ;  /* 0x0000001a1a24722b */ /* 0x004fc40000000024 */
[-C--:B---3--:R-:W-:Y:S01]  /*0370*/  DFMA R22, R26, R20.reuse, R22 ;  /* 0x000000141a16722b */ /* 0x088fe20000000016 */
[----:B------:R-:W2:Y:S01]  /*0380*/  LDG.E.64 R26, desc[UR16][R44.64] ;  /* 0x000000102c1a7981 */ /* 0x000ea2000c1e1b00 */
[----:B------:R-:W-:-:S04]  /*0390*/  DFMA R20, R20, R20, R24 ;  /* 0x000000141414722b */ /* 0x000fc80000000018 */
[C---:B----4-:R-:W-:Y:S01]  /*03a0*/  DFMA R36, R18.reuse, R18, R36 ;  /* 0x000000121224722b */ /* 0x050fe20000000024 */
[----:B------:R-:W3:Y:S01]  /*03b0*/  LDG.E.64 R24, desc[UR16][R16.64+0x8] ;  /* 0x0000081010187981 */ /* 0x000ee2000c1e1b00 */
[----:B-----5:R-:W-:-:S03]  /*03c0*/  DFMA R18, R18, R14, R22 ;  /* 0x0000000e1212722b */ /* 0x020fc60000000016 */
[----:B------:R-:W4:Y:S01]  /*03d0*/  LDG.E.64 R22, desc[UR16][R44.64+0x8] ;  /* 0x000008102c167981 */ /* 0x000f22000c1e1b00 */
[----:B------:R-:W-:Y:S02]  /*03e0*/  DFMA R14, R14, R14, R20 ;  /* 0x0000000e0e0e722b */ /* 0x000fe40000000014 */
[C---:B------:R-:W-:Y:S01]  /*03f0*/  DFMA R36, R34.reuse, R34, R36 ;  /* 0x000000222224722b */ /* 0x040fe20000000024 */
[----:B------:R-:W5:Y:S01]  /*0400*/  LDG.E.64 R20, desc[UR16][R16.64+0x10] ;  /* 0x0000101010147981 */ /* 0x000f62000c1e1b00 */
[----:B------:R-:W-:-:S03]  /*0410*/  DFMA R34, R34, R12, R18 ;  /* 0x0000000c2222722b */ /* 0x000fc60000000012 */
[----:B------:R-:W5:Y:S01]  /*0420*/  LDG.E.64 R18, desc[UR16][R44.64+0x10] ;  /* 0x000010102c127981 */ /* 0x000f62000c1e1b00 */
[----:B------:R-:W-:-:S03]  /*0430*/  DFMA R12, R12, R12, R14 ;  /* 0x0000000c0c0c722b */ /* 0x000fc6000000000e */
[----:B------:R-:W5:Y:S04]  /*0440*/  LDG.E.64 R14, desc[UR16][R44.64+0x18] ;  /* 0x000018102c0e7981 */ /* 0x000f68000c1e1b00 */
[----:B------:R-:W5:Y:S01]  /*0450*/  LDG.E.64 R16, desc[UR16][R16.64+0x18] ;  /* 0x0000181010107981 */ /* 0x000f62000c1e1b00 */
[C---:B------:R-:W-:Y:S02]  /*0460*/  DFMA R36, R32.reuse, R32, R36 ;  /* 0x000000202024722b */ /* 0x040fe40000000024 */
[-C--:B------:R-:W-:Y:S02]  /*0470*/  DFMA R34, R32, R30.reuse, R34 ;  /* 0x0000001e2022722b */ /* 0x080fe40000000022 */
[----:B------:R-:W-:-:S04]  /*0480*/  DFMA R12, R30, R30, R12 ;  /* 0x0000001e1e0c722b */ /* 0x000fc8000000000c */
[----:B------:R-:W-:Y:S01]  /*0490*/  DFMA R36, R28, R28, R36 ;  /* 0x0000001c1c24722b */ /* 0x000fe20000000024 */
[----:B------:R-:W-:-:S05]  /*04a0*/  VIADD R8, R8, 0x8 ;  /* 0x0000000808087836 */ /* 0x000fca0000000000 */
[----:B------:R-:W-:Y:S01]  /*04b0*/  ISETP.NE.AND P0, PT, R8, RZ, PT ;  /* 0x000000ff0800720c */ /* 0x000fe20003f05270 */
[----:B------:R-:W-:Y:S02]  /*04c0*/  VIADD R7, R7, 0x8 ;  /* 0x0000000807077836 */ /* 0x000fe40000000000 */
[----:B------:R-:W-:Y:S01]  /*04d0*/  VIADD R43, R43, 0x8 ;  /* 0x000000082b2b7836 */ /* 0x000fe20000000000 */
[-C--:B--2---:R-:W-:Y:S02]  /*04e0*/  DFMA R34, R28, R26.reuse, R34 ;  /* 0x0000001a1c22722b */ /* 0x084fe40000000022 */
[----:B------:R-:W-:Y:S02]  /*04f0*/  DFMA R12, R26, R26, R12 ;  /* 0x0000001a1a0c722b */ /* 0x000fe4000000000c */
[----:B---3--:R-:W-:-:S04]  /*0500*/  DFMA R36, R24, R24, R36 ;  /* 0x000000181824722b */ /* 0x008fc80000000024 */
[-C--:B----4-:R-:W-:Y:S02]  /*0510*/  DFMA R34, R24, R22.reuse, R34 ;  /* 0x000000161822722b */ /* 0x090fe40000000022 */
[----:B------:R-:W-:Y:S02]  /*0520*/  DFMA R12, R22, R22, R12 ;  /* 0x00000016160c722b */ /* 0x000fe4000000000c */
[----:B-----5:R-:W-:-:S04]  /*0530*/  DFMA R36, R20, R20, R36 ;  /* 0x000000141424722b */ /* 0x020fc80000000024 */
[-C--:B------:R-:W-:Y:S02]  /*0540*/  DFMA R34, R20, R18.reuse, R34 ;  /* 0x000000121422722b */ /* 0x080fe40000000022 */
[----:B------:R-:W-:Y:S02]  /*0550*/  DFMA R12, R18, R18, R12 ;  /* 0x00000012120c722b */ /* 0x000fe4000000000c */
[----:B------:R-:W-:-:S04]  /*0560*/  DFMA R36, R16, R16, R36 ;  /* 0x000000101024722b */ /* 0x000fc80000000024 */
[-C--:B------:R-:W-:Y:S02]  /*0570*/  DFMA R22, R16, R14.reuse, R34 ;  /* 0x0000000e1016722b */ /* 0x080fe40000000022 */
[----:B------:R-:W-:Y:S01]  /*0580*/  DFMA R24, R14, R14, R12 ;  /* 0x0000000e0e18722b */ /* 0x000fe2000000000c */
[----:B------:R-:W-:Y:S10]  /*0590*/  @P0 BRA `(.L_x_9) ;  /* 0xfffffffc00440947 */ /* 0x000ff4000383ffff */
.L_x_8:
[----:B------:R-:W-:Y:S05]  /*05a0*/  @!P2 BRA `(.L_x_7) ;  /* 0x0000000000f0a947 */ /* 0x000fea0003800000 */
[----:B------:R-:W-:Y:S02]  /*05b0*/  ISETP.GE.U32.AND P0, PT, R38, 0x4, PT ;  /* 0x000000042600780c */ /* 0x000fe40003f06070 */
[----:B------:R-:W-:-:S04]  /*05c0*/  LOP3.LUT R7, R6, 0x3, RZ, 0xc0, !PT ;  /* 0x0000000306077812 */ /* 0x000fc800078ec0ff */
[----:B------:R-:W-:-:S07]  /*05d0*/  ISETP.NE.AND P2, PT, R7, RZ, PT ;  /* 0x000000ff0700720c */ /* 0x000fce0003f45270 */
[----:B------:R-:W-:Y:S06]  /*05e0*/  @!P0 BRA `(.L_x_10) ;  /* 0x0000000000688947 */ /* 0x000fec0003800000 */
[----:B------:R-:W0:Y:S01]  /*05f0*/  LDC.64 R30, c[0x0][0x380] ;  /* 0x0000e000ff1e7b82 */ /* 0x000e220000000a00 */
[----:B------:R-:W-:Y:S01]  /*0600*/  IADD3 R33, PT, PT, R39, R41, RZ ;  /* 0x0000002927217210 */ /* 0x000fe20007ffe0ff */
[----:B------:R-:W-:-:S04]  /*0610*/  IMAD.IADD R11, R40, 0x1, R41 ;  /* 0x00000001280b7824 */ /* 0x000fc800078e0229 */
[----:B0-----:R-:W-:-:S04]  /*0620*/  IMAD.WIDE R32, R33, 0x8, R30 ;  /* 0x0000000821207825 */ /* 0x001fc800078e021e */
        /* <DEDUP_REMOVED lines=8> */
[----:B------:R-:W5:Y:S01]  /*06b0*/  LDG.E.64 R28, desc[UR16][R30.64+0x18] ;  /* 0x000018101e1c7981 */ /* 0x000f62000c1e1b00 */
[----:B------:R-:W-:Y:S01]  /*06c0*/  VIADD R41, R41, 0x4 ;  /* 0x0000000429297836 */ /* 0x000fe20000000000 */
[----:B---3--:R-:W-:-:S02]  /*06d0*/  DFMA R36, R10, R10, R36 ;  /* 0x0000000a0a24722b */ /* 0x008fc40000000024 */
[-C--:B----4-:R-:W-:Y:S02]  /*06e0*/  DFMA R10, R10, R12.reuse, R22 ;  /* 0x0000000c0a0a722b */ /* 0x090fe40000000016 */
[----:B------:R-:W-:-:S04]  /*06f0*/  DFMA R12, R12, R12, R24 ;  /* 0x0000000c0c0c722b */ /* 0x000fc80000000018 */
[C---:B--2---:R-:W-:Y:S02]  /*0700*/  DFMA R36, R14.reuse, R14, R36 ;  /* 0x0000000e0e24722b */ /* 0x044fe40000000024 */
[-C--:B-----5:R-:W-:Y:S02]  /*0710*/  DFMA R10, R14, R16.reuse, R10 ;  /* 0x000000100e0a722b */ /* 0x0a0fe4000000000a */
[----:B------:R-:W-:-:S04]  /*0720*/  DFMA R12, R16, R16, R12 ;  /* 0x00000010100c722b */ /* 0x000fc8000000000c */
[C---:B------:R-:W-:Y:S02]  /*0730*/  DFMA R36, R18.reuse, R18, R36 ;  /* 0x000000121224722b */ /* 0x040fe40000000024 */
[-C--:B------:R-:W-:Y:S02]  /*0740*/  DFMA R10, R18, R20.reuse, R10 ;  /* 0x00000014120a722b */ /* 0x080fe4000000000a */
[----:B------:R-:W-:-:S04]  /*0750*/  DFMA R12, R20, R20, R12 ;  /* 0x00000014140c722b */ /* 0x000fc8000000000c */
[C---:B------:R-:W-:Y:S02]  /*0760*/  DFMA R36, R26.reuse, R26, R36 ;  /* 0x0000001a1a24722b */ /* 0x040fe40000000024 */
[-C--:B------:R-:W-:Y:S02]  /*0770*/  DFMA R22, R26, R28.reuse, R10 ;  /* 0x0000001c1a16722b */ /* 0x080fe4000000000a */
[----:B------:R-:W-:-:S11]  /*0780*/  DFMA R24, R28, R28, R12 ;  /* 0x0000001c1c18722b */ /* 0x000fd6000000000c */
.L_x_10:
[----:B------:R-:W-:Y:S05]  /*0790*/  @!P2 BRA `(.L_x_7) ;  /* 0x000000000074a947 */ /* 0x000fea0003800000 */
[----:B------:R-:W-:Y:S02]  /*07a0*/  ISETP.NE.AND P0, PT, R7, 0x1, PT ;  /* 0x000000010700780c */ /* 0x000fe40003f05270 */
[----:B------:R-:W-:-:S04]  /*07b0*/  LOP3.LUT R8, R6, 0x1, RZ, 0xc0, !PT ;  /* 0x0000000106087812 */ /* 0x000fc800078ec0ff */
[----:B------:R-:W-:-:S07]  /*07c0*/  ISETP.NE.U32.AND P2, PT, R8, 0x1, PT ;  /* 0x000000010800780c */ /* 0x000fce0003f45070 */
[----:B------:R-:W0:Y:S01]  /*07d0*/  @P0 LDC.64 R6, c[0x0][0x380] ;  /* 0x0000e000ff060b82 */ /* 0x000e220000000a00 */
[----:B------:R-:W-:Y:S01]  /*07e0*/  @P0 IMAD.IADD R21, R39, 0x1, R41 ;  /* 0x0000000127150824 */ /* 0x000fe200078e0229 */
[----:B------:R-:W-:-:S06]  /*07f0*/  @P0 IADD3 R27, PT, PT, R40, R41, RZ ;  /* 0x00000029281b0210 */ /* 0x000fcc0007ffe0ff */
[----:B------:R-:W1:Y:S01]  /*0800*/  @!P2 LDC.64 R14, c[0x0][0x380] ;  /* 0x0000e000ff0eab82 */ /* 0x000e620000000a00 */
[----:B------:R-:W-:Y:S02]  /*0810*/  @P0 VIADD R41, R41, 0x2 ;  /* 0x0000000229290836 */ /* 0x000fe40000000000 */
[----:B0-----:R-:W-:-:S04]  /*0820*/  @P0 IMAD.WIDE R20, R21, 0x8, R6 ;  /* 0x0000000815140825 */ /* 0x001fc800078e0206 */
[----:B------:R-:W-:Y:S01]  /*0830*/  @P0 IMAD.WIDE R26, R27, 0x8, R6 ;  /* 0x000000081b1a0825 */ /* 0x000fe200078e0206 */
[----:B------:R-:W2:Y:S04]  /*0840*/  @P0 LDG.E.64 R12, desc[UR16][R20.64+0x8] ;  /* 0x00000810140c0981 */ /* 0x000ea8000c1e1b00 */
[----:B------:R-:W3:Y:S04]  /*0850*/  @P0 LDG.E.64 R6, desc[UR16][R20.64] ;  /* 0x0000001014060981 */ /* 0x000ee8000c1e1b00 */
[----:B------:R-:W4:Y:S01]  /*0860*/  @P0 LDG.E.64 R10, desc[UR16][R26.64] ;  /* 0x000000101a0a0981 */ /* 0x000f22000c1e1b00 */
[----:B------:R-:W-:-:S02]  /*0870*/  @!P2 IMAD.IADD R19, R39, 0x1, R41 ;  /* 0x000000012713a824 */ /* 0x000fc400078e0229 */
[----:B------:R-:W-:Y:S01]  /*0880*/  @!P2 IMAD.IADD R41, R40, 0x1, R41 ;  /* 0x000000012829a824 */ /* 0x000fe200078e0229 */
[----:B------:R-:W5:Y:S01]  /*0890*/  @P0 LDG.E.64 R16, desc[UR16][R26.64+0x8] ;  /* 0x000008101a100981 */ /* 0x000f62000c1e1b00 */
[----:B-1----:R-:W-:-:S04]  /*08a0*/  @!P2 IMAD.WIDE R18, R19, 0x8, R14 ;  /* 0x000000081312a825 */ /* 0x002fc800078e020e */
[----:B------:R-:W-:Y:S02]  /*08b0*/  @!P2 IMAD.WIDE R14, R41, 0x8, R14 ;  /* 0x00000008290ea825 */ /* 0x000fe400078e020e */
[----:B------:R-:W5:Y:S04]  /*08c0*/  @!P2 LDG.E.64 R18, desc[UR16][R18.64] ;  /* 0x000000101212a981 */ /* 0x000f68000c1e1b00 */
[----:B------:R-:W5:Y:S01]  /*08d0*/  @!P2 LDG.E.64 R14, desc[UR16][R14.64] ;  /* 0x000000100e0ea981 */ /* 0x000f62000c1e1b00 */
[C---:B---3--:R-:W-:Y:S02]  /*08e0*/  @P0 DFMA R28, R6.reuse, R6, R36 ;  /* 0x00000006061c022b */ /* 0x048fe40000000024 */
[-C--:B----4-:R-:W-:Y:S02]  /*08f0*/  @P0 DFMA R6, R6, R10.reuse, R22 ;  /* 0x0000000a0606022b */ /* 0x090fe40000000016 */
[----:B------:R-:W-:-:S04]  /*0900*/  @P0 DFMA R10, R10, R10, R24 ;  /* 0x0000000a0a0a022b */ /* 0x000fc80000000018 */
[C---:B--2---:R-:W-:Y:S02]  /*0910*/  @P0 DFMA R36, R12.reuse, R12, R28 ;  /* 0x0000000c0c24022b */ /* 0x044fe4000000001c */
[-C--:B-----5:R-:W-:Y:S02]  /*0920*/  @P0 DFMA R22, R12, R16.reuse, R6 ;  /* 0x000000100c16022b */ /* 0x0a0fe40000000006 */
[----:B------:R-:W-:-:S04]  /*0930*/  @P0 DFMA R24, R16, R16, R10 ;  /* 0x000000101018022b */ /* 0x000fc8000000000a */
[C---:B------:R-:W-:Y:S02]  /*0940*/  @!P2 DFMA R36, R18.reuse, R18, R36 ;  /* 0x000000121224a22b */ /* 0x040fe40000000024 */
[-C--:B------:R-:W-:Y:S02]  /*0950*/  @!P2 DFMA R22, R18, R14.reuse, R22 ;  /* 0x0000000e1216a22b */ /* 0x080fe40000000016 */
[----:B------:R-:W-:-:S11]  /*0960*/  @!P2 DFMA R24, R14, R14, R24 ;  /* 0x0000000e0e18a22b */ /* 0x000fd60000000018 */
.L_x_7:
[----:B------:R-:W-:Y:S01]  /*0970*/  DADD R12, R22, R22 ;  /* 0x00000000160c7229 */ /* 0x000fe20000000016 */
[----:B------:R-:W-:Y:S01]  /*0980*/  MOV R6, 0x1 ;  /* 0x0000000100067802 */ /* 0x000fe20000000f00 */
[----:B------:R-:W-:Y:S01]  /*0990*/  DADD R16, R24, -R36 ;  /* 0x0000000018107229 */ /* 0x000fe20000000824 */
[----:B------:R-:W-:Y:S03]  /*09a0*/  BSSY.RECONVERGENT B1, `(.L_x_11) ;  /* 0x0000012000017945 */ /* 0x000fe60003800200 */
[----:B------:R-:W0:Y:S06]  /*09b0*/  MUFU.RCP64H R7, R13 ;  /* 0x0000000d00077308 */ /* 0x000e2c0000001800 */
[----:B------:R-:W-:Y:S01]  /*09c0*/  FSETP.GEU.AND P2, PT, |R17|, 6.5827683646048100446e-37, PT ;  /* 0x036000001100780b */ /* 0x000fe20003f4e200 */
[----:B0-----:R-:W-:-:S08]  /*09d0*/  DFMA R10, -R12, R6, 1 ;  /* 0x3ff000000c0a742b */ /* 0x001fd00000000106 */
[----:B------:R-:W-:-:S08]  /*09e0*/  DFMA R10, R10, R10, R10 ;  /* 0x0000000a0a0a722b */ /* 0x000fd0000000000a */
[----:B------:R-:W-:-:S08]  /*09f0*/  DFMA R10, R6, R10, R6 ;  /* 0x0000000a060a722b */ /* 0x000fd00000000006 */
[----:B------:R-:W-:-:S08]  /*0a00*/  DFMA R6, -R12, R10, 1 ;  /* 0x3ff000000c06742b */ /* 0x000fd0000000010a */
[----:B------:R-:W-:-:S08]  /*0a10*/  DFMA R6, R10, R6, R10 ;  /* 0x000000060a06722b */ /* 0x000fd0000000000a */
[----:B------:R-:W-:-:S08]  /*0a20*/  DMUL R10, R16, R6 ;  /* 0x00000006100a7228 */ /* 0x000fd00000000000 */
[----:B------:R-:W-:-:S08]  /*0a30*/  DFMA R14, -R12, R10, R16 ;  /* 0x0000000a0c0e722b */ /* 0x000fd00000000110 */
[----:B------:R-:W-:-:S10]  /*0a40*/  DFMA R10, R6, R14, R10 ;  /* 0x0000000e060a722b */ /* 0x000fd4000000000a */
[----:B------:R-:W-:-:S05]  /*0a50*/  FFMA R6, RZ, R13, R11 ;  /* 0x0000000dff067223 */ /* 0x000fca000000000b */
[----:B------:R-:W-:-:S13]  /*0a60*/  FSETP.GT.AND P0, PT, |R6|, 1.469367938527859385e-39, PT ;  /* 0x001000000600780b */ /* 0x000fda0003f04200 */
[----:B------:R-:W-:Y:S05]  /*0a70*/  @P0 BRA P2, `(.L_x_12) ;  /* 0x0000000000100947 */ /* 0x000fea0001000000 */
[----:B------:R-:W-:Y:S01]  /*0a80*/  IMAD.MOV.U32 R15, RZ, RZ, R13 ;  /* 0x000000ffff0f7224 */ /* 0x000fe200078e000d */
[----:B------:R-:W-:-:S07]  /*0a90*/  MOV R34, 0xab0 ;  /* 0x00000ab000227802 */ /* 0x000fce0000000f00 */
[----:B------:R-:W-:Y:S05]  /*0aa0*/  CALL.REL.NOINC `($__internal_1_$__cuda_sm20_div_rn_f64_full) ;  /* 0x00000038009c7944 */ /* 0x000fea0003c00000 */
[----:B------:R-:W-:-:S07]  /*0ab0*/  IMAD.MOV.U32 R10, RZ, RZ, R8 ;  /* 0x000000ffff0a7224 */ /* 0x000fce00078e0008 */
.L_x_12:
[----:B------:R-:W-:Y:S05]  /*0ac0*/  BSYNC.RECONVERGENT B1 ;  /* 0x0000000000017941 */ /* 0x000fea0003800200 */
.L_x_11:
[C---:B------:R-:W-:Y:S01]  /*0ad0*/  DFMA R30, R10.reuse, R10, 1 ;  /* 0x3ff000000a1e742b */ /* 0x040fe2000000000a */
[----:B------:R-:W-:Y:S01]  /*0ae0*/  MOV R14, 0x0 ;  /* 0x00000000000e7802 */ /* 0x000fe20000000f00 */
[----:B------:R-:W-:Y:S01]  /*0af0*/  IMAD.MOV.U32 R15, RZ, RZ, 0x3fd80000 ;  /* 0x3fd80000ff0f7424 */ /* 0x000fe200078e00ff */
[C---:B------:R-:W-:Y:S01]  /*0b00*/  DSETP.GT.AND P0, PT, R10.reuse, RZ, PT ;  /* 0x000000ff0a00722a */ /* 0x040fe20003f04000 */
[----:B------:R-:W-:Y:S01]  /*0b10*/  BSSY.RECONVERGENT B1, `(.L_x_13) ;  /* 0x000001b000017945 */ /* 0x000fe20003800200 */
[----:B------:R-:W-:Y:S01]  /*0b20*/  DSETP.GEU.AND P2, PT, R10, RZ, PT ;  /* 0x000000ff0a00722a */ /* 0x000fe20003f4e000 */
[----:B------:R-:W0:Y:S04]  /*0b30*/  MUFU.RSQ64H R13, R31 ;  /* 0x0000001f000d7308 */ /* 0x000e280000001c00 */
[----:B------:R-:W-:-:S06]  /*0b40*/  VIADD R12, R31, 0xfcb00000 ;  /* 0xfcb000001f0c7836 */ /* 0x000fcc0000000000 */
[----:B0-----:R-:W-:-:S08]  /*0b50*/  DMUL R6, R12, R12 ;  /* 0x0000000c0c067228 */ /* 0x001fd00000000000 */
[----:B------:R-:W-:-:S08]  /*0b60*/  DFMA R6, R30, -R6, 1 ;  /* 0x3ff000001e06742b */ /* 0x000fd00000000806 */
[----:B------:R-:W-:Y:S02]  /*0b70*/  DFMA R14, R6, R14, 0.5 ;  /* 0x3fe00000060e742b */ /* 0x000fe4000000000e */
[----:B------:R-:W-:-:S08]  /*0b80*/  DMUL R6, R12, R6 ;  /* 0x000000060c067228 */ /* 0x000fd00000000000 */
[----:B------:R-:W-:Y:S01]  /*0b90*/  DFMA R20, R14, R6, R12 ;  /* 0x000000060e14722b */ /* 0x000fe2000000000c */
[----:B------:R-:W-:Y:S01]  /*0ba0*/  SEL R7, RZ, 0x1, !P0 ;  /* 0x00000001ff077807 */ /* 0x000fe20004000000 */
[----:B------:R-:W-:Y:S02]  /*0bb0*/  IMAD.MOV.U32 R6, RZ, RZ, RZ ;  /* 0x000000ffff067224 */ /* 0x000fe400078e00ff */
[----:B------:R-:W-:Y:S01]  /*0bc0*/  @!P0 IMAD.MOV R6, RZ, RZ, -0x1 ;  /* 0xffffffffff068424 */ /* 0x000fe200078e02ff */
[----:B------:R-:W-:-:S03]  /*0bd0*/  @P2 IADD3 R6, PT, PT, R7, RZ, RZ ;  /* 0x000000ff07062210 */ /* 0x000fc60007ffe0ff */
[----:B------:R-:W-:Y:S01]  /*0be0*/  DMUL R26, R30, R20 ;  /* 0x000000141e1a7228 */ /* 0x000fe20000000000 */
[----:B------:R-:W-:Y:S01]  /*0bf0*/  ISETP.GE.U32.AND P0, PT, R12, 0x7ca00000, PT ;  /* 0x7ca000000c00780c */ /* 0x000fe20003f06070 */
[----:B------:R-:W-:Y:S01]  /*0c00*/  VIADD R17, R21, 0xfff00000 ;  /* 0xfff0000015117836 */ /* 0x000fe20000000000 */
[----:B------:R-:W0:Y:S01]  /*0c10*/  I2F.F64 R6, R6 ;  /* 0x0000000600067312 */ /* 0x000e220000201c00 */
[----:B------:R-:W-:-:S04]  /*0c20*/  IMAD.MOV.U32 R16, RZ, RZ, R20 ;  /* 0x000000ffff107224 */ /* 0x000fc800078e0014 */
[----:B------:R-:W-:-:S08]  /*0c30*/  DFMA R14, R26, -R26, R30 ;  /* 0x8000001a1a0e722b */ /* 0x000fd0000000001e */
[----:B------:R-:W-:Y:S01]  /*0c40*/  DFMA R18, R14, R16, R26 ;  /* 0x000000100e12722b */ /* 0x000fe2000000001a */
[----:B------:R-:W-:Y:S10]  /*0c50*/  @!P0 BRA `(.L_x_14) ;  /* 0x0000000000188947 */ /* 0x000ff40003800000 */
[----:B------:R-:W-:Y:S01]  /*0c60*/  IMAD.MOV.U32 R16, RZ, RZ, R20 ;  /* 0x000000ffff107224 */ /* 0x000fe200078e0014 */
[----:B------:R-:W-:Y:S02]  /*0c70*/  MOV R13, R31 ;  /* 0x0000001f000d7202 */ /* 0x000fe40000000f00 */
[----:B------:R-:W-:-:S07]  /*0c80*/  MOV R18, 0xca0 ;  /* 0x00000ca000127802 */ /* 0x000fce0000000f00 */
[----:B0-----:R-:W-:Y:S05]  /*0c90*/  CALL.REL.NOINC `($__internal_2_$__cuda_sm20_dsqrt_rn_f64_mediumpath_v1) ;  /* 0x0000003c00907944 */ /* 0x001fea0003c00000 */
[----:B------:R-:W-:Y:S02]  /*0ca0*/  IMAD.MOV.U32 R18, RZ, RZ, R14 ;  /* 0x000000ffff127224 */ /* 0x000fe400078e000e */
[----:B------:R-:W-:-:S07]  /*0cb0*/  IMAD.MOV.U32 R19, RZ, RZ, R15 ;  /* 0x000000ffff137224 */ /* 0x000fce00078e000f */
.L_x_14:
[----:B------:R-:W-:Y:S05]  /*0cc0*/  BSYNC.RECONVERGENT B1 ;  /* 0x0000000000017941 */ /* 0x000fea0003800200 */
.L_x_13:
[----:B------:R-:W-:Y:S01]  /*0cd0*/  DADD R12, R18, |R10| ;  /* 0x00000000120c7229 */ /* 0x000fe2000000040a */
[----:B0-----:R-:W-:Y:S01]  /*0ce0*/  FSETP.GEU.AND P2, PT, |R7|, 6.5827683646048100446e-37, PT ;  /* 0x036000000700780b */ /* 0x001fe20003f4e200 */
[----:B------:R-:W-:Y:S01]  /*0cf0*/  IMAD.MOV.U32 R10, RZ, RZ, 0x1 ;  /* 0x00000001ff0a7424 */ /* 0x000fe200078e00ff */
[----:B------:R-:W-:Y:S03]  /*0d00*/  BSSY.RECONVERGENT B1, `(.L_x_15) ;  /* 0x0000013000017945 */ /* 0x000fe60003800200 */
[----:B------:R-:W0:Y:S02]  /*0d10*/  MUFU.RCP64H R11, R13 ;  /* 0x0000000d000b7308 */ /* 0x000e240000001800 */
        /* <DEDUP_REMOVED lines=11> */
[----:B------:R-:W-:Y:S01]  /*0dd0*/  MOV R16, R6 ;  /* 0x0000000600107202 */ /* 0x000fe20000000f00 */
[----:B------:R-:W-:Y:S01]  /*0de0*/  IMAD.MOV.U32 R17, RZ, RZ, R7 ;  /* 0x000000ffff117224 */ /* 0x000fe200078e0007 */
[----:B------:R-:W-:Y:S01]  /*0df0*/  MOV R34, 0xe20 ;  /* 0x00000e2000227802 */ /* 0x000fe20000000f00 */
[----:B------:R-:W-:-:S07]  /*0e00*/  IMAD.MOV.U32 R15, RZ, RZ, R13 ;  /* 0x000000ffff0f7224 */ /* 0x000fce00078e000d */
[----:B------:R-:W-:Y:S05]  /*0e10*/  CALL.REL.NOINC `($__internal_1_$__cuda_sm20_div_rn_f64_full) ;  /* 0x0000003400c07944 */ /* 0x000fea0003c00000 */
[----:B------:R-:W-:-:S07]  /*0e20*/  IMAD.MOV.U32 R10, RZ, RZ, R8 ;  /* 0x000000ffff0a7224 */ /* 0x000fce00078e0008 */
.L_x_16:
[----:B------:R-:W-:Y:S05]  /*0e30*/  BSYNC.RECONVERGENT B1 ;  /* 0x0000000000017941 */ /* 0x000fea0003800200 */
.L_x_15:
[----:B------:R-:W-:Y:S01]  /*0e40*/  DFMA R30, R10, R10, 1 ;  /* 0x3ff000000a1e742b */ /* 0x000fe2000000000a */
[----:B------:R-:W-:Y:S01]  /*0e50*/  IMAD.MOV.U32 R14, RZ, RZ, 0x0 ;  /* 0x00000000ff0e7424 */ /* 0x000fe200078e00ff */
[----:B------:R-:W-:Y:S01]  /*0e60*/  BSSY.RECONVERGENT B1, `(.L_x_17) ;  /* 0x0000016000017945 */ /* 0x000fe20003800200 */
[----:B------:R-:W-:-:S03]  /*0e70*/  IMAD.MOV.U32 R15, RZ, RZ, 0x3fd80000 ;  /* 0x3fd80000ff0f7424 */ /* 0x000fc600078e00ff */
[----:B------:R-:W0:Y:S04]  /*0e80*/  MUFU.RSQ64H R13, R31 ;  /* 0x0000001f000d7308 */ /* 0x000e280000001c00 */
[----:B------:R-:W-:-:S04]  /*0e90*/  IADD3 R12, PT, PT, R31, -0x3500000, RZ ;  /* 0xfcb000001f0c7810 */ /* 0x000fc80007ffe0ff */
[----:B------:R-:W-:Y:S02]  /*0ea0*/  ISETP.GE.U32.AND P0, PT, R12, 0x7ca00000, PT ;  /* 0x7ca000000c00780c */ /* 0x000fe40003f06070 */
[----:B0-----:R-:W-:-:S08]  /*0eb0*/  DMUL R6, R12, R12 ;  /* 0x0000000c0c067228 */ /* 0x001fd00000000000 */
[----:B------:R-:W-:-:S08]  /*0ec0*/  DFMA R6, R30, -R6, 1 ;  /* 0x3ff000001e06742b */ /* 0x000fd00000000806 */
[----:B------:R-:W-:Y:S02]  /*0ed0*/  DFMA R14, R6, R14, 0.5 ;  /* 0x3fe00000060e742b */ /* 0x000fe4000000000e */
[----:B------:R-:W-:-:S08]  /*0ee0*/  DMUL R6, R12, R6 ;  /* 0x000000060c067228 */ /* 0x000fd00000000000 */
[----:B------:R-:W-:-:S08]  /*0ef0*/  DFMA R6, R14, R6, R12 ;  /* 0x000000060e06722b */ /* 0x000fd0000000000c */
[----:B------:R-:W-:Y:S02]  /*0f00*/  DMUL R26, R30, R6 ;  /* 0x000000061e1a7228 */ /* 0x000fe40000000000 */
[----:B------:R-:W-:Y:S01]  /*0f10*/  VIADD R17, R7, 0xfff00000 ;  /* 0xfff0000007117836 */ /* 0x000fe20000000000 */
[----:B------:R-:W-:-:S05]  /*0f20*/  MOV R16, R6 ;  /* 0x0000000600107202 */ /* 0x000fca0000000f00 */
[----:B------:R-:W-:-:S08]  /*0f30*/  DFMA R18, R26, -R26, R30 ;  /* 0x8000001a1a12722b */ /* 0x000fd0000000001e */
[----:B------:R-:W-:Y:S01]  /*0f40*/  DFMA R14, R18, R16, R26 ;  /* 0x00000010120e722b */ /* 0x000fe2000000001a */
[----:B------:R-:W-:Y:S10]  /*0f50*/  @!P0 BRA `(.L_x_18) ;  /* 0x0000000000188947 */ /* 0x000ff40003800000 */
[----:B------:R-:W-:Y:S01]  /*0f60*/  IMAD.MOV.U32 R14, RZ, RZ, R18 ;  /* 0x000000ffff0e7224 */ /* 0x000fe200078e0012 */
[----:B------:R-:W-:Y:S01]  /*0f70*/  MOV R15, R19 ;  /* 0x00000013000f7202 */ /* 0x000fe20000000f00 */
[----:B------:R-:W-:Y:S01]  /*0f80*/  IMAD.MOV.U32 R16, RZ, RZ, R6 ;  /* 0x000000ffff107224 */ /* 0x000fe200078e0006 */
[----:B------:R-:W-:Y:S01]  /*0f90*/  MOV R18, 0xfc0 ;  /* 0x00000fc000127802 */ /* 0x000fe20000000f00 */
[----:B------:R-:W-:-:S07]  /*0fa0*/  IMAD.MOV.U32 R13, RZ, RZ, R31 ;  /* 0x000000ffff0d7224 */ /* 0x000fce00078e001f */
[----:B------:R-:W-:Y:S05]  /*0fb0*/  CALL.REL.NOINC `($__internal_2_$__cuda_sm20_dsqrt_rn_f64_mediumpath_v1) ;  /* 0x0000003800c87944 */ /* 0x000fea0003c00000 */
.L_x_18:
[----:B------:R-:W-:Y:S05]  /*0fc0*/  BSYNC.RECONVERGENT B1 ;  /* 0x0000000000017941 */ /* 0x000fea0003800200 */
.L_x_17:
[----:B------:R-:W0:Y:S01]  /*0fd0*/  MUFU.RCP64H R7, R15 ;  /* 0x0000000f00077308 */ /* 0x000e220000001800 */
[----:B------:R-:W-:Y:S01]  /*0fe0*/  VIADD R6, R15, 0x300402 ;  /* 0x003004020f067836 */ /* 0x000fe20000000000 */
[----:B------:R-:W-:Y:S04]  /*0ff0*/  BSSY.RECONVERGENT B1, `(.L_x_19) ;  /* 0x000000e000017945 */ /* 0x000fe80003800200 */
[----:B------:R-:W-:Y:S01]  /*1000*/  FSETP.GEU.AND P0, PT, |R6|, 5.8789094863358348022e-39, PT ;  /* 0x004004020600780b */ /* 0x000fe20003f0e200 */
[----:B0-----:R-:W-:-:S08]  /*1010*/  DFMA R12, R6, -R14, 1 ;  /* 0x3ff00000060c742b */ /* 0x001fd0000000080e */
[----:B------:R-:W-:-:S08]  /*1020*/  DFMA R12, R12, R12, R12 ;  /* 0x0000000c0c0c722b */ /* 0x000fd0000000000c */
[----:B------:R-:W-:-:S08]  /*1030*/  DFMA R12, R6, R12, R6 ;  /* 0x0000000c060c722b */ /* 0x000fd00000000006 */
[----:B------:R-:W-:-:S08]  /*1040*/  DFMA R16, R12, -R14, 1 ;  /* 0x3ff000000c10742b */ /* 0x000fd0000000080e */
[----:B------:R-:W-:Y:S01]  /*1050*/  DFMA R6, R12, R16, R12 ;  /* 0x000000100c06722b */ /* 0x000fe2000000000c */
[----:B------:R-:W-:Y:S10]  /*1060*/  @P0 BRA `(.L_x_20) ;  /* 0x0000000000180947 */ /* 0x000ff40003800000 */
[----:B------:R-:W-:Y:S02]  /*1070*/  LOP3.LUT R6, R15, 0x7fffffff, RZ, 0xc0, !PT ;  /* 0x7fffffff0f067812 */ /* 0x000fe400078ec0ff */
[----:B------:R-:W-:-:S03]  /*1080*/  MOV R18, 0x10b0 ;  /* 0x000010b000127802 */ /* 0x000fc60000000f00 */
[----:B------:R-:W-:-:S07]  /*1090*/  VIADD R16, R6, 0xfff00000 ;  /* 0xfff0000006107836 */ /* 0x000fce0000000000 */
[----:B------:R-:W-:Y:S05]  /*10a0*/  CALL.REL.NOINC `($__internal_0_$__cuda_sm20_dblrcp_rn_slowpath_v3) ;  /* 0x0000003000707944 */ /* 0x000fea0003c00000 */
[----:B------:R-:W-:Y:S01]  /*10b0*/  IMAD.MOV.U32 R6, RZ, RZ, R12 ;  /* 0x000000ffff067224 */ /* 0x000fe200078e000c */
[----:B------:R-:W-:-:S07]  /*10c0*/  MOV R7, R13 ;  /* 0x0000000d00077202 */ /* 0x000fce0000000f00 */
.L_x_20:
[----:B------:R-:W-:Y:S05]  /*10d0*/  BSYNC.RECONVERGENT B1 ;  /* 0x0000000000017941 */ /* 0x000fea0003800200 */
.L_x_19:
[----:B------:R-:W-:Y:S05]  /*10e0*/  @!P1 BRA `(.L_x_21) ;  /* 0x0000000800d09947 */ /* 0x000fea0003800000 */
[----:B------:R-:W0:Y:S01]  /*10f0*/  LDCU UR9, c[0x0][0x3b4] ;  /* 0x00007680ff0977ac */ /* 0x000e220008000800 */
[----:B------:R-:W-:Y:S01]  /*1100*/  DMUL R10, R6, R10 ;  /* 0x0000000a060a7228 */ /* 0x000fe20000000000 */
[----:B------:R-:W-:Y:S01]  /*1110*/  UMOV UR4, URZ ;  /* 0x000000ff00047c82 */ /* 0x000fe20008000000 */
[----:B0-----:R-:W-:Y:S02]  /*1120*/  UISETP.GE.U32.AND UP1, UPT, UR9, 0x4, UPT ;  /* 0x000000040900788c */ /* 0x001fe4000bf26070 */
[----:B------:R-:W-:Y:S01]  /*1130*/  IMAD R5, R5, UR9, RZ ;  /* 0x0000000905057c24 */ /* 0x000fe2000f8e02ff */
[----:B------:R-:W-:Y:S02]  /*1140*/  ULOP3.LUT UR11, UR9, 0x3, URZ, 0xc0, !UPT ;  /* 0x00000003090b7892 */ /* 0x000fe4000f8ec0ff */
[----:B------:R-:W-:Y:S02]  /*1150*/  IMAD R26, R9, UR9, RZ ;  /* 0x00000009091a7c24 */ /* 0x000fe4000f8e02ff */
[----:B------:R-:W-:-:S02]  /*1160*/  UISETP.NE.AND UP0, UPT, UR11, URZ, UPT ;  /* 0x000000ff0b00728c */ /* 0x000fc4000bf05270 */
[----:B------:R-:W-:Y:S09]  /*1170*/  BRA.U !UP1, `(.L_x_22) ;  /* 0x0000000509787547 */ /* 0x000ff2000b800000 */
[----:B------:R-:W0:Y:S01]  /*1180*/  LDCU.128 UR12, c[0x0][0x380] ;  /* 0x00007000ff0c77ac */ /* 0x000e220008000c00 */
[----:B------:R-:W-:Y:S02]  /*1190*/  IMAD.MOV.U32 R27, RZ, RZ, R26 ;  /* 0x000000ffff1b7224 */ /* 0x000fe400078e001a */
[----:B------:R-:W-:Y:S01]  /*11a0*/  IMAD.MOV.U32 R29, RZ, RZ, R5 ;  /* 0x000000ffff1d7224 */ /* 0x000fe200078e0005 */
[----:B------:R-:W-:-:S04]  /*11b0*/  ULOP3.LUT UR4, UR9, 0x7ffffffc, URZ, 0xc0, !UPT ;  /* 0x7ffffffc09047892 */ /* 0x000fc8000f8ec0ff */
[----:B------:R-:W-:Y:S02]  /*11c0*/  UIADD3 UR10, UPT, UPT, -UR4, URZ, URZ ;  /* 0x000000ff040a7290 */ /* 0x000fe4000fffe1ff */
[----:B0-----:R-:W-:Y:S02]  /*11d0*/  UIADD3 UR5, UP1, UPT, UR12, 0x10, URZ ;  /* 0x000000100c057890 */ /* 0x001fe4000ff3e0ff */
[----:B------:R-:W-:Y:S02]  /*11e0*/  UIADD3 UR7, UP2, UPT, UR14, 0x10, URZ ;  /* 0x000000100e077890 */ /* 0x000fe4000ff5e0ff */
[----:B------:R-:W-:Y:S02]  /*11f0*/  UIADD3.X UR6, UPT, UPT, URZ, UR13, URZ, UP1, !UPT ;  /* 0x0000000dff067290 */ /* 0x000fe40008ffe4ff */
[----:B------:R-:W-:Y:S01]  /*1200*/  UIADD3.X UR8, UPT, UPT, URZ, UR15, URZ, UP2, !UPT ;  /* 0x0000000fff087290 */ /* 0x000fe200097fe4ff */
[----:B------:R-:W-:Y:S01]  /*1210*/  IMAD.U32 R12, RZ, RZ, UR5 ;  /* 0x00000005ff0c7e24 */ /* 0x000fe2000f8e00ff */
[----:B------:R-:W-:-:S02]  /*1220*/  MOV R8, UR7 ;  /* 0x0000000700087c02 */ /* 0x000fc40008000f00 */
[----:B------:R-:W-:Y:S02]  /*1230*/  IMAD.U32 R13, RZ, RZ, UR6 ;  /* 0x00000006ff0d7e24 */ /* 0x000fe4000f8e00ff */
[----:B------:R-:W-:-:S07]  /*1240*/  IMAD.U32 R9, RZ, RZ, UR8 ;  /* 0x00000008ff097e24 */ /* 0x000fce000f8e00ff */
.L_x_23:
[----:B-1----:R-:W-:-:S05]  /*1250*/  IMAD.WIDE R14, R27, 0x8, R12 ;  /* 0x000000081b0e7825 */ /* 0x002fca00078e020c */
[----:B------:R-:W2:Y:S01]  /*1260*/  LDG.E.64 R20, desc[UR16][R14.64+-0x10] ;  /* 0xfffff0100e147981 */ /* 0x000ea2000c1e1b00 */
[----:B------:R-:W-:-:S05]  /*1270*/  IMAD.WIDE R16, R29, 0x8, R12 ;  /* 0x000000081d107825 */ /* 0x000fca00078e020c */
[----:B------:R-:W3:Y:S01]  /*1280*/  LDG.E.64 R18, desc[UR16][R16.64+-0x10] ;  /* 0xfffff01010127981 */ /* 0x000ee2000c1e1b00 */
[----:B--2---:R-:W-:-:S08]  /*1290*/  DMUL R20, R10, R20 ;  /* 0x000000140a147228 */ /* 0x004fd00000000000 */
[----:B---3--:R-:W-:-:S07]  /*12a0*/  DFMA R32, R18, R6, -R20 ;  /* 0x000000061220722b */ /* 0x008fce0000000814 */
[----:B------:R0:W-:Y:S04]  /*12b0*/  STG.E.64 desc[UR16][R16.64+-0x10], R32 ;  /* 0xfffff02010007986 */ /* 0x0001e8000c101b10 */
[----:B------:R-:W2:Y:S02]  /*12c0*/  LDG.E.64 R20, desc[UR16][R14.64+-0x10] ;  /* 0xfffff0100e147981 */ /* 0x000ea4000c1e1b00 */
[----:B--2---:R-:W-:-:S08]  /*12d0*/  DMUL R20, R20, R6 ;  /* 0x0000000614147228 */ /* 0x004fd00000000000 */
[----:B------:R-:W-:Y:S01]  /*12e0*/  DFMA R34, R10, R18, R20 ;  /* 0x000000120a22722b */ /* 0x000fe20000000014 */
[----:B------:R-:W-:-:S06]  /*12f0*/  IMAD.WIDE R18, R27, 0x8, R8 ;  /* 0x000000081b127825 */ /* 0x000fcc00078e0208 */
[----:B------:R1:W-:Y:S01]  /*1300*/  STG.E.64 desc[UR16][R14.64+-0x10], R34 ;  /* 0xfffff0220e007986 */ /* 0x0003e2000c101b10 */
[----:B------:R-:W-:-:S03]  /*1310*/  IMAD.WIDE R20, R29, 0x8, R8 ;  /* 0x000000081d147825 */ /* 0x000fc600078e0208 */
[----:B------:R-:W2:Y:S04]  /*1320*/  LDG.E.64 R38, desc[UR16][R18.64+-0x10] ;  /* 0xfffff01012267981 */ /* 0x000ea8000c1e1b00 */
[----:B------:R-:W3:Y:S01]  /*1330*/  LDG.E.64 R30, desc[UR16][R20.64+-0x10] ;  /* 0xfffff010141e7981 */ /* 0x000ee2000c1e1b00 */
[----:B--2---:R-:W-:-:S08]  /*1340*/  DMUL R38, R10, R38 ;  /* 0x000000260a267228 */ /* 0x004fd00000000000 */
[----:B---3--:R-:W-:-:S07]  /*1350*/  DFMA R38, R30, R6, -R38 ;  /* 0x000000061e26722b */ /* 0x008fce0000000826 */
[----:B------:R2:W-:Y:S04]  /*1360*/  STG.E.64 desc[UR16][R20.64+-0x10], R38 ;  /* 0xfffff02614007986 */ /* 0x0005e8000c101b10 */
[----:B0-----:R-:W3:Y:S02]  /*1370*/  LDG.E.64 R32, desc[UR16][R18.64+-0x10] ;  /* 0xfffff01012207981 */ /* 0x001ee4000c1e1b00 */
[----:B---3--:R-:W-:-:S08]  /*1380*/  DMUL R32, R32, R6 ;  /* 0x0000000620207228 */ /* 0x008fd00000000000 */
[----:B------:R-:W-:-:S07]  /*1390*/  DFMA R32, R10, R30, R32 ;  /* 0x0000001e0a20722b */ /* 0x000fce0000000020 */
[----:B------:R0:W-:Y:S04]  /*13a0*/  STG.E.64 desc[UR16][R18.64+-0x10], R32 ;  /* 0xfffff02012007986 */ /* 0x0001e8000c101b10 */
[----:B-1----:R-:W3:Y:S04]  /*13b0*/  LDG.E.64 R34, desc[UR16][R14.64+-0x8] ;  /* 0xfffff8100e227981 */ /* 0x002ee8000c1e1b00 */
[----:B------:R-:W4:Y:S01]  /*13c0*/  LDG.E.64 R30, desc[UR16][R16.64+-0x8] ;  /* 0xfffff810101e7981 */ /* 0x000f22000c1e1b00 */
[----:B---3--:R-:W-:-:S08]  /*13d0*/  DMUL R34, R10, R34 ;  /* 0x000000220a227228 */ /* 0x008fd00000000000 */
[----:B----4-:R-:W-:-:S07]  /*13e0*/  DFMA R34, R30, R6, -R34 ;  /* 0x000000061e22722b */ /* 0x010fce0000000822 */
[----:B------:R1:W-:Y:S04]  /*13f0*/  STG.E.64 desc[UR16][R16.64+-0x8], R34 ;  /* 0xfffff82210007986 */ /* 0x0003e8000c101b10 */
[----:B------:R-:W3:Y:S02]  /*1400*/  LDG.E.64 R40, desc[UR16][R14.64+-0x8] ;  /* 0xfffff8100e287981 */ /* 0x000ee4000c1e1b00 */
[----:B---3--:R-:W-:-:S08]  /*1410*/  DMUL R40, R40, R6 ;  /* 0x0000000628287228 */ /* 0x008fd00000000000 */
[----:B------:R-:W-:-:S07]  /*1420*/  DFMA R40, R10, R30, R40 ;  /* 0x0000001e0a28722b */ /* 0x000fce0000000028 */
[----:B------:R3:W-:Y:S04]  /*1430*/  STG.E.64 desc[UR16][R14.64+-0x8], R40 ;  /* 0xfffff8280e007986 */ /* 0x0007e8000c101b10 */
[----:B--2---:R-:W2:Y:S04]  /*1440*/  LDG.E.64 R38, desc[UR16][R18.64+-0x8] ;  /* 0xfffff81012267981 */ /* 0x004ea8000c1e1b00 */
[----:B------:R-:W4:Y:S01]  /*1450*/  LDG.E.64 R30, desc[UR16][R20.64+-0x8] ;  /* 0xfffff810141e7981 */ /* 0x000f22000c1e1b00 */
[----:B--2---:R-:W-:-:S08]  /*1460*/  DMUL R38, R10, R38 ;  /* 0x000000260a267228 */ /* 0x004fd00000000000 */
[----:B----4-:R-:W-:-:S07]  /*1470*/  DFMA R38, R30, R6, -R38 ;  /* 0x000000061e26722b */ /* 0x010fce0000000826 */
[----:B------:R2:W-:Y:S04]  /*1480*/  STG.E.64 desc[UR16][R20.64+-0x8], R38 ;  /* 0xfffff82614007986 */ /* 0x0005e8000c101b10 */
[----:B0-----:R-:W4:Y:S02]  /*1490*/  LDG.E.64 R32, desc[UR16][R18.64+-0x8] ;  /* 0xfffff81012207981 */ /* 0x001f24000c1e1b00 */
[----:B----4-:R-:W-:-:S08]  /*14a0*/  DMUL R32, R32, R6 ;  /* 0x0000000620207228 */ /* 0x010fd00000000000 */
[----:B------:R-:W-:-:S07]  /*14b0*/  DFMA R32, R10, R30, R32 ;  /* 0x0000001e0a20722b */ /* 0x000fce0000000020 */
[----:B------:R0:W-:Y:S04]  /*14c0*/  STG.E.64 desc[UR16][R18.64+-0x8], R32 ;  /* 0xfffff82012007986 */ /* 0x0001e8000c101b10 */
[----:B-1----:R-:W4:Y:S04]  /*14d0*/  LDG.E.64 R34, desc[UR16][R14.64] ;  /* 0x000000100e227981 */ /* 0x002f28000c1e1b00 */
[----:B------:R-:W5:Y:S01]  /*14e0*/  LDG.E.64 R30, desc[UR16][R16.64] ;  /* 0x00000010101e7981 */ /* 0x000f62000c1e1b00 */
[----:B----4-:R-:W-:-:S08]  /*14f0*/  DMUL R34, R10, R34 ;  /* 0x000000220a227228 */ /* 0x010fd00000000000 */
[----:B-----5:R-:W-:-:S07]  /*1500*/  DFMA R34, R30, R6, -R34 ;  /* 0x000000061e22722b */ /* 0x020fce0000000822 */
[----:B------:R1:W-:Y:S04]  /*1510*/  STG.E.64 desc[UR16][R16.64], R34 ;  /* 0x0000002210007986 */ /* 0x0003e8000c101b10 */
[----:B---3--:R-:W3:Y:S02]  /*1520*/  LDG.E.64 R40, desc[UR16][R14.64] ;  /* 0x000000100e287981 */ /* 0x008ee4000c1e1b00 */
        /* <DEDUP_REMOVED lines=22> */
[----:B------:R-:W3:Y:S01]  /*1690*/  LDG.E.64 R30, desc[UR16][R20.64+0x8] ;  /* 0x00000810141e7981 */ /* 0x000ee2000c1e1b00 */
[----:B--2---:R-:W-:-:S08]  /*16a0*/  DMUL R38, R10, R38 ;  /* 0x000000260a267228 */ /* 0x004fd00000000000 */
[----:B---3--:R-:W-:-:S07]  /*16b0*/  DFMA R38, R30, R6, -R38 ;  /* 0x000000061e26722b */ /* 0x008fce0000000826 */
[----:B------:R1:W-:Y:S04]  /*16c0*/  STG.E.64 desc[UR16][R20.64+0x8], R38 ;  /* 0x0000082614007986 */ /* 0x0003e8000c101b10 */
[----:B0-----:R-:W2:Y:S01]  /*16d0*/  LDG.E.64 R32, desc[UR16][R18.64+0x8] ;  /* 0x0000081012207981 */ /* 0x001ea2000c1e1b00 */
[----:B------:R-:W-:Y:S01]  /*16e0*/  UIADD3 UR10, UPT, UPT, UR10, 0x4, URZ ;  /* 0x000000040a0a7890 */ /* 0x000fe2000fffe0ff */
[----:B------:R-:W-:Y:S01]  /*16f0*/  VIADD R29, R29, 0x4 ;  /* 0x000000041d1d7836 */ /* 0x000fe20000000000 */
[----:B------:R-:W-:Y:S02]  /*1700*/  IADD3 R27, PT, PT, R27, 0x4, RZ ;  /* 0x000000041b1b7810 */ /* 0x000fe40007ffe0ff */
[----:B------:R-:W-:Y:S01]  /*1710*/  UISETP.NE.AND UP1, UPT, UR10, URZ, UPT ;  /* 0x000000ff0a00728c */ /* 0x000fe2000bf25270 */
[----:B--2---:R-:W-:-:S08]  /*1720*/  DMUL R32, R32, R6 ;  /* 0x0000000620207228 */ /* 0x004fd00000000000 */
[----:B------:R-:W-:-:S07]  /*1730*/  DFMA R32, R10, R30, R32 ;  /* 0x0000001e0a20722b */ /* 0x000fce0000000020 */
[----:B------:R1:W-:Y:S01]  /*1740*/  STG.E.64 desc[UR16][R18.64+0x8], R32 ;  /* 0x0000082012007986 */ /* 0x0003e2000c101b10 */
[----:B------:R-:W-:Y:S05]  /*1750*/  BRA.U UP1, `(.L_x_23) ;  /* 0xfffffff901bc7547 */ /* 0x000fea000b83ffff */
.L_x_22:
[----:B------:R-:W-:Y:S05]  /*1760*/  BRA.U !UP0, `(.L_x_21) ;  /* 0x0000000508307547 */ /* 0x000fea000b800000 */
[----:B------:R-:W-:Y:S02]  /*1770*/  UISETP.NE.AND UP0, UPT, UR11, 0x1, UPT ;  /* 0x000000010b00788c */ /* 0x000fe4000bf05270 */
[----:B------:R-:W-:-:S04]  /*1780*/  ULOP3.LUT UR9, UR9, 0x1, URZ, 0xc0, !UPT ;  /* 0x0000000109097892 */ /* 0x000fc8000f8ec0ff */
[----:B------:R-:W-:-:S03]  /*1790*/  UISETP.NE.U32.AND UP1, UPT, UR9, 0x1, UPT ;  /* 0x000000010900788c */ /* 0x000fc6000bf25070 */
[----:B------:R-:W-:Y:S08]  /*17a0*/  BRA.U !UP0, `(.L_x_24) ;  /* 0x0000000108b47547 */ /* 0x000ff0000b800000 */
[----:B------:R-:W0:Y:S01]  /*17b0*/  LDC.64 R12, c[0x0][0x380] ;  /* 0x0000e000ff0c7b82 */ /* 0x000e220000000a00 */
[----:B------:R-:W-:Y:S02]  /*17c0*/  VIADD R31, R26, UR4 ;  /* 0x000000041a1f7c36 */ /* 0x000fe40008000000 */
[----:B------:R-:W-:-:S05]  /*17d0*/  VIADD R27, R5, UR4 ;  /* 0x00000004051b7c36 */ /* 0x000fca0008000000 */
[----:B------:R-:W2:Y:S01]  /*17e0*/  LDC.64 R28, c[0x0][0x388] ;  /* 0x0000e200ff1c7b82 */ /* 0x000ea20000000a00 */
[----:B0-----:R-:W-:-:S05]  /*17f0*/  IMAD.WIDE R8, R31, 0x8, R12 ;  /* 0x000000081f087825 */ /* 0x001fca00078e020c */
[----:B-1----:R-:W3:Y:S01]  /*1800*/  LDG.E.64 R16, desc[UR16][R8.64] ;  /* 0x0000001008107981 */ /* 0x002ee2000c1e1b00 */
[----:B------:R-:W-:-:S05]  /*1810*/  IMAD.WIDE R12, R27, 0x8, R12 ;  /* 0x000000081b0c7825 */ /* 0x000fca00078e020c */
[----:B------:R-:W4:Y:S01]  /*1820*/  LDG.E.64 R14, desc[UR16][R12.64] ;  /* 0x000000100c0e7981 */ /* 0x000f22000c1e1b00 */
[----:B---3--:R-:W-:-:S08]  /*1830*/  DMUL R16, R10, R16 ;  /* 0x000000100a107228 */ /* 0x008fd00000000000 */
[----:B----4-:R-:W-:-:S07]  /*1840*/  DFMA R18, R14, R6, -R16 ;  /* 0x000000060e12722b */ /* 0x010fce0000000810 */
[----:B------:R0:W-:Y:S04]  /*1850*/  STG.E.64 desc[UR16][R12.64], R18 ;  /* 0x000000120c007986 */ /* 0x0001e8000c101b10 */
[----:B------:R-:W3:Y:S02]  /*1860*/  LDG.E.64 R16, desc[UR16][R8.64] ;  /* 0x0000001008107981 */ /* 0x000ee4000c1e1b00 */
[----:B---3--:R-:W-:-:S08]  /*1870*/  DMUL R16, R16, R6 ;  /* 0x0000000610107228 */ /* 0x008fd00000000000 */
[----:B------:R-:W-:Y:S01]  /*1880*/  DFMA R20, R10, R14, R16 ;  /* 0x0000000e0a14722b */ /* 0x000fe20000000010 */
[----:B--2---:R-:W-:-:S06]  /*1890*/  IMAD.WIDE R14, R31, 0x8, R28 ;  /* 0x000000081f0e7825 */ /* 0x004fcc00078e021c */
[----:B------:R1:W-:Y:S01]  /*18a0*/  STG.E.64 desc[UR16][R8.64], R20 ;  /* 0x0000001408007986 */ /* 0x0003e2000c101b10 */
[----:B------:R-:W-:-:S03]  /*18b0*/  IMAD.WIDE R16, R27, 0x8, R28 ;  /* 0x000000081b107825 */ /* 0x000fc600078e021c */
[----:B------:R-:W2:Y:S04]  /*18c0*/  LDG.E.64 R30, desc[UR16][R14.64] ;  /* 0x000000100e1e7981 */ /* 0x000ea8000c1e1b00 */
[----:B------:R-:W3:Y:S01]  /*18d0*/  LDG.E.64 R28, desc[UR16][R16.64] ;  /* 0x00000010101c7981 */ /* 0x000ee2000c1e1b00 */
[----:B--2---:R-:W-:-:S08]  /*18e0*/  DMUL R30, R10, R30 ;  /* 0x0000001e0a1e7228 */ /* 0x004fd00000000000 */
[----:B---3--:R-:W-:-:S07]  /*18f0*/  DFMA R30, R28, R6, -R30 ;  /* 0x000000061c1e722b */ /* 0x008fce000000081e */
[----:B------:R-:W-:Y:S04]  /*1900*/  STG.E.64 desc[UR16][R16.64], R30 ;  /* 0x0000001e10007986 */ /* 0x000fe8000c101b10 */
[----:B0-----:R-:W2:Y:S02]  /*1910*/  LDG.E.64 R18, desc[UR16][R14.64] ;  /* 0x000000100e127981 */ /* 0x001ea4000c1e1b00 */
[----:B--2---:R-:W-:-:S08]  /*1920*/  DMUL R18, R18, R6 ;  /* 0x0000000612127228 */ /* 0x004fd00000000000 */
[----:B------:R-:W-:-:S07]  /*1930*/  DFMA R18, R10, R28, R18 ;  /* 0x0000001c0a12722b */ /* 0x000fce0000000012 */
[----:B------:R0:W-:Y:S04]  /*1940*/  STG.E.64 desc[UR16][R14.64], R18 ;  /* 0x000000120e007986 */ /* 0x0001e8000c101b10 */
[----:B------:R-:W2:Y:S04]  /*1950*/  LDG.E.64 R28, desc[UR16][R8.64+0x8] ;  /* 0x00000810081c7981 */ /* 0x000ea8000c1e1b00 */
[----:B-1----:R-:W3:Y:S01]  /*1960*/  LDG.E.64 R20, desc[UR16][R12.64+0x8] ;  /* 0x000008100c147981 */ /* 0x002ee2000c1e1b00 */
[----:B--2---:R-:W-:-:S08]  /*1970*/  DMUL R28, R10, R28 ;  /* 0x0000001c0a1c7228 */ /* 0x004fd00000000000 */
[----:B---3--:R-:W-:-:S07]  /*1980*/  DFMA R28, R20, R6, -R28 ;  /* 0x00000006141c722b */ /* 0x008fce000000081c */
[----:B------:R2:W-:Y:S04]  /*1990*/  STG.E.64 desc[UR16][R12.64+0x8], R28 ;  /* 0x0000081c0c007986 */ /* 0x0005e8000c101b10 */
[----:B------:R-:W3:Y:S02]  /*19a0*/  LDG.E.64 R32, desc[UR16][R8.64+0x8] ;  /* 0x0000081008207981 */ /* 0x000ee4000c1e1b00 */
[----:B---3--:R-:W-:-:S08]  /*19b0*/  DMUL R32, R32, R6 ;  /* 0x0000000620207228 */ /* 0x008fd00000000000 */
[----:B------:R-:W-:-:S07]  /*19c0*/  DFMA R32, R10, R20, R32 ;  /* 0x000000140a20722b */ /* 0x000fce0000000020 */
[----:B------:R2:W-:Y:S04]  /*19d0*/  STG.E.64 desc[UR16][R8.64+0x8], R32 ;  /* 0x0000082008007986 */ /* 0x0005e8000c101b10 */
[----:B------:R-:W3:Y:S04]  /*19e0*/  LDG.E.64 R20, desc[UR16][R14.64+0x8] ;  /* 0x000008100e147981 */ /* 0x000ee8000c1e1b00 */
[----:B0-----:R-:W4:Y:S01]  /*19f0*/  LDG.E.64 R18, desc[UR16][R16.64+0x8] ;  /* 0x0000081010127981 */ /* 0x001f22000c1e1b00 */
[----:B---3--:R-:W-:-:S08]  /*1a00*/  DMUL R20, R10, R20 ;  /* 0x000000140a147228 */ /* 0x008fd00000000000 */
[----:B----4-:R-:W-:-:S07]  /*1a10*/  DFMA R20, R18, R6, -R20 ;  /* 0x000000061214722b */ /* 0x010fce0000000814 */
[----:B------:R2:W-:Y:S04]  /*1a20*/  STG.E.64 desc[UR16][R16.64+0x8], R20 ;  /* 0x0000081410007986 */ /* 0x0005e8000c101b10 */
[----:B------:R-:W3:Y:S01]  /*1a30*/  LDG.E.64 R30, desc[UR16][R14.64+0x8] ;  /* 0x000008100e1e7981 */ /* 0x000ee2000c1e1b00 */
[----:B------:R-:W-:Y:S01]  /*1a40*/  UIADD3 UR4, UPT, UPT, UR4, 0x2, URZ ;  /* 0x0000000204047890 */ /* 0x000fe2000fffe0ff */
[----:B---3--:R-:W-:-:S08]  /*1a50*/  DMUL R30, R30, R6 ;  /* 0x000000061e1e7228 */ /* 0x008fd00000000000 */
[----:B------:R-:W-:-:S07]  /*1a60*/  DFMA R30, R10, R18, R30 ;  /* 0x000000120a1e722b */ /* 0x000fce000000001e */
[----:B------:R2:W-:Y:S04]  /*1a70*/  STG.E.64 desc[UR16][R14.64+0x8], R30 ;  /* 0x0000081e0e007986 */ /* 0x0005e8000c101b10 */
.L_x_24:
[----:B------:R-:W-:Y:S05]  /*1a80*/  BRA.U UP1, `(.L_x_21) ;  /* 0x0000000101687547 */ /* 0x000fea000b800000 */
[----:B--2---:R-:W0:Y:S01]  /*1a90*/  LDC.64 R12, c[0x0][0x380] ;  /* 0x0000e000ff0c7b82 */ /* 0x004e220000000a00 */
[----:B------:R-:W-:Y:S01]  /*1aa0*/  VIADD R27, R26, UR4 ;  /* 0x000000041a1b7c36 */ /* 0x000fe20008000000 */
[----:B------:R-:W-:-:S06]  /*1ab0*/  IADD3 R5, PT, PT, R5, UR4, RZ ;  /* 0x0000000405057c10 */ /* 0x000fcc000fffe0ff */
[----:B-1----:R-:W1:Y:S01]  /*1ac0*/  LDC.64 R20, c[0x0][0x388] ;  /* 0x0000e200ff147b82 */ /* 0x002e620000000a00 */
[----:B0-----:R-:W-:-:S05]  /*1ad0*/  IMAD.WIDE R8, R27, 0x8, R12 ;  /* 0x000000081b087825 */ /* 0x001fca00078e020c */
[----:B------:R-:W2:Y:S01]  /*1ae0*/  LDG.E.64 R16, desc[UR16][R8.64] ;  /* 0x0000001008107981 */ /* 0x000ea2000c1e1b00 */
[----:B------:R-:W-:-:S05]  /*1af0*/  IMAD.WIDE R12, R5, 0x8, R12 ;  /* 0x00000008050c7825 */ /* 0x000fca00078e020c */
[----:B------:R-:W3:Y:S01]  /*1b00*/  LDG.E.64 R14, desc[UR16][R12.64] ;  /* 0x000000100c0e7981 */ /* 0x000ee2000c1e1b00 */
[----:B--2---:R-:W-:-:S08]  /*1b10*/  DMUL R16, R10, R16 ;  /* 0x000000100a107228 */ /* 0x004fd00000000000 */
[----:B---3--:R-:W-:-:S07]  /*1b20*/  DFMA R16, R14, R6, -R16 ;  /* 0x000000060e10722b */ /* 0x008fce0000000810 */
[----:B------:R0:W-:Y:S04]  /*1b30*/  STG.E.64 desc[UR16][R12.64], R16 ;  /* 0x000000100c007986 */ /* 0x0001e8000c101b10 */
[----:B------:R-:W2:Y:S01]  /*1b40*/  LDG.E.64 R18, desc[UR16][R8.64] ;  /* 0x0000001008127981 */ /* 0x000ea2000c1e1b00 */
[----:B-1----:R-:W-:Y:S01]  /*1b50*/  IMAD.WIDE R26, R27, 0x8, R20 ;  /* 0x000000081b1a7825 */ /* 0x002fe200078e0214 */
[----:B--2---:R-:W-:-:S08]  /*1b60*/  DMUL R18, R18, R6 ;  /* 0x0000000612127228 */ /* 0x004fd00000000000 */
[----:B------:R-:W-:Y:S01]  /*1b70*/  DFMA R18, R10, R14, R18 ;  /* 0x0000000e0a12722b */ /* 0x000fe20000000012 */
[----:B------:R-:W-:-:S06]  /*1b80*/  IMAD.WIDE R14, R5, 0x8, R20 ;  /* 0x00000008050e7825 */ /* 0x000fcc00078e0214 */
[----:B------:R3:W-:Y:S04]  /*1b90*/  STG.E.64 desc[UR16][R8.64], R18 ;  /* 0x0000001208007986 */ /* 0x0007e8000c101b10 */
[----:B------:R-:W2:Y:S04]  /*1ba0*/  LDG.E.64 R28, desc[UR16][R26.64] ;  /* 0x000000101a1c7981 */ /* 0x000ea8000c1e1b00 */
[----:B------:R-:W4:Y:S01]  /*1bb0*/  LDG.E.64 R20, desc[UR16][R14.64] ;  /* 0x000000100e147981 */ /* 0x000f22000c1e1b00 */
[----:B--2---:R-:W-:-:S08]  /*1bc0*/  DMUL R28, R10, R28 ;  /* 0x0000001c0a1c7228 */ /* 0x004fd00000000000 */
[----:B----4-:R-:W-:-:S07]  /*1bd0*/  DFMA R28, R20, R6, -R28 ;  /* 0x00000006141c722b */ /* 0x010fce000000081c */
[----:B------:R3:W-:Y:S04]  /*1be0*/  STG.E.64 desc[UR16][R14.64], R28 ;  /* 0x0000001c0e007986 */ /* 0x0007e8000c101b10 */
[----:B0-----:R-:W2:Y:S02]  /*1bf0*/  LDG.E.64 R12, desc[UR16][R26.64] ;  /* 0x000000101a0c7981 */ /* 0x001ea4000c1e1b00 */
[----:B--2---:R-:W-:-:S08]  /*1c00*/  DMUL R12, R12, R6 ;  /* 0x000000060c0c7228 */ /* 0x004fd00000000000 */
[----:B------:R-:W-:-:S07]  /*1c10*/  DFMA R12, R10, R20, R12 ;  /* 0x000000140a0c722b */ /* 0x000fce000000000c */
[----:B------:R3:W-:Y:S04]  /*1c20*/  STG.E.64 desc[UR16][R26.64], R12 ;  /* 0x0000000c1a007986 */ /* 0x0007e8000c101b10 */
.L_x_21:
[----:B--2---:R-:W-:Y:S01]  /*1c30*/  DMUL R30, R24, R36 ;  /* 0x00000024181e7228 */ /* 0x004fe20000000000 */
[----:B---3--:R-:W-:Y:S01]  /*1c40*/  IMAD.MOV.U32 R8, RZ, RZ, 0x0 ;  /* 0x00000000ff087424 */ /* 0x008fe200078e00ff */
[----:B------:R-:W-:Y:S01]  /*1c50*/  DADD R10, -RZ, |R22| ;  /* 0x00000000ff0a7229 */ /* 0x000fe20000000516 */
[----:B------:R-:W-:Y:S01]  /*1c60*/  IMAD.MOV.U32 R9, RZ, RZ, 0x3fd80000 ;  /* 0x3fd80000ff097424 */ /* 0x000fe200078e00ff */
[----:B------:R-:W-:Y:S02]  /*1c70*/  BSSY.RECONVERGENT B1, `(.L_x_25) ;  /* 0x0000016000017945 */ /* 0x000fe40003800200 */
[----:B------:R-:W0:Y:S04]  /*1c80*/  MUFU.RSQ64H R13, R31 ;  /* 0x0000001f000d7308 */ /* 0x000e280000001c00 */
[----:B------:R-:W-:-:S02]  /*1c90*/  VIADD R12, R31, 0xfcb00000 ;  /* 0xfcb000001f0c7836 */ /* 0x000fc40000000000 */
[----:B------:R-:W-:-:S03]  /*1ca0*/  IMAD.MOV.U32 R5, RZ, RZ, R11 ;  /* 0x000000ffff057224 */ /* 0x000fc600078e000b */
[----:B------:R-:W-:Y:S01]  /*1cb0*/  ISETP.GE.U32.AND P0, PT, R12, 0x7ca00000, PT ;  /* 0x7ca000000c00780c */ /* 0x000fe20003f06070 */
[----:B0-----:R-:W-:-:S08]  /*1cc0*/  DMUL R6, R12, R12 ;  /* 0x0000000c0c067228 */ /* 0x001fd00000000000 */
[----:B------:R-:W-:-:S08]  /*1cd0*/  DFMA R6, R30, -R6, 1 ;  /* 0x3ff000001e06742b */ /* 0x000fd00000000806 */
[----:B------:R-:W-:Y:S02]  /*1ce0*/  DFMA R8, R6, R8, 0.5 ;  /* 0x3fe000000608742b */ /* 0x000fe40000000008 */
[----:B------:R-:W-:-:S08]  /*1cf0*/  DMUL R6, R12, R6 ;  /* 0x000000060c067228 */ /* 0x000fd00000000000 */
[----:B------:R-:W-:-:S08]  /*1d00*/  DFMA R6, R8, R6, R12 ;  /* 0x000000060806722b */ /* 0x000fd0000000000c */
[----:B------:R-:W-:Y:S02]  /*1d10*/  DMUL R26, R30, R6 ;  /* 0x000000061e1a7228 */ /* 0x000fe40000000000 */
[----:B-1----:R-:W-:Y:S01]  /*1d20*/  IADD3 R17, PT, PT, R7, -0x100000, RZ ;  /* 0xfff0000007117810 */ /* 0x002fe20007ffe0ff */
[----:B------:R-:W-:-:S05]  /*1d30*/  IMAD.MOV.U32 R16, RZ, RZ, R6 ;  /* 0x000000ffff107224 */ /* 0x000fca00078e0006 */
[----:B------:R-:W-:-:S08]  /*1d40*/  DFMA R14, R26, -R26, R30 ;  /* 0x8000001a1a0e722b */ /* 0x000fd0000000001e */
[----:B------:R-:W-:Y:S01]  /*1d50*/  DFMA R8, R14, R16, R26 ;  /* 0x000000100e08722b */ /* 0x000fe2000000001a */
[----:B------:R-:W-:Y:S10]  /*1d60*/  @!P0 BRA `(.L_x_26) ;  /* 0x0000000000188947 */ /* 0x000ff40003800000 */
[----:B------:R-:W-:Y:S01]  /*1d70*/  IMAD.MOV.U32 R16, RZ, RZ, R6 ;  /* 0x000000ffff107224 */ /* 0x000fe200078e0006 */
[----:B------:R-:W-:Y:S02]  /*1d80*/  MOV R13, R31 ;  /* 0x0000001f000d7202 */ /* 0x000fe40000000f00 */
[----:B------:R-:W-:-:S07]  /*1d90*/  MOV R18, 0x1db0 ;  /* 0x00001db000127802 */ /* 0x000fce0000000f00 */
[----:B------:R-:W-:Y:S05]  /*1da0*/  CALL.REL.NOINC `($__internal_2_$__cuda_sm20_dsqrt_rn_f64_mediumpath_v1) ;  /* 0x0000002c004c7944 */ /* 0x000fea0003c00000 */
[----:B------:R-:W-:Y:S02]  /*1db0*/  IMAD.MOV.U32 R8, RZ, RZ, R14 ;  /* 0x000000ffff087224 */ /* 0x000fe400078e000e */
[----:B------:R-:W-:-:S07]  /*1dc0*/  IMAD.MOV.U32 R9, RZ, RZ, R15 ;  /* 0x000000ffff097224 */ /* 0x000fce00078e000f */
.L_x_26:
[----:B------:R-:W-:Y:S05]  /*1dd0*/  BSYNC.RECONVERGENT B1 ;  /* 0x0000000000017941 */ /* 0x000fea0003800200 */
.L_x_25:
[----:B------:R-:W0:Y:S01]  /*1de0*/  MUFU.RCP64H R7, R9 ;  /* 0x0000000900077308 */ /* 0x000e220000001800 */
[----:B------:R-:W-:Y:S01]  /*1df0*/  IMAD.MOV.U32 R6, RZ, RZ, 0x1 ;  /* 0x00000001ff067424 */ /* 0x000fe200078e00ff */
[----:B------:R-:W-:Y:S01]  /*1e00*/  FSETP.GEU.AND P1, PT, |R5|, 6.5827683646048100446e-37, PT ;  /* 0x036000000500780b */ /* 0x000fe20003f2e200 */
[----:B------:R-:W-:Y:S04]  /*1e10*/  BSSY.RECONVERGENT B1, `(.L_x_27) ;  /* 0x0000013000017945 */ /* 0x000fe80003800200 */
[----:B0-----:R-:W-:-:S08]  /*1e20*/  DFMA R10, R6, -R8, 1 ;  /* 0x3ff00000060a742b */ /* 0x001fd00000000808 */
[----:B------:R-:W-:-:S08]  /*1e30*/  DFMA R10, R10, R10, R10 ;  /* 0x0000000a0a0a722b */ /* 0x000fd0000000000a */
[----:B------:R-:W-:-:S08]  /*1e40*/  DFMA R10, R6, R10, R6 ;  /* 0x0000000a060a722b */ /* 0x000fd00000000006 */
[----:B------:R-:W-:-:S08]  /*1e50*/  DFMA R6, R10, -R8, 1 ;  /* 0x3ff000000a06742b */ /* 0x000fd00000000808 */
[----:B------:R-:W-:-:S08]  /*1e60*/  DFMA R6, R10, R6, R10 ;  /* 0x000000060a06722b */ /* 0x000fd0000000000a */
[----:B------:R-:W-:-:S08]  /*1e70*/  DMUL R10, R6, |R22| ;  /* 0x40000016060a7228 */ /* 0x000fd00000000000 */
[----:B------:R-:W-:-:S08]  /*1e80*/  DFMA R12, R10, -R8, |R22| ;  /* 0x800000080a0c722b */ /* 0x000fd00000000416 */
[----:B------:R-:W-:-:S10]  /*1e90*/  DFMA R6, R6, R12, R10 ;  /* 0x0000000c0606722b */ /* 0x000fd4000000000a */
[----:B------:R-:W-:-:S05]  /*1ea0*/  FFMA R10, RZ, R9, R7 ;  /* 0x00000009ff0a7223 */ /* 0x000fca0000000007 */
[----:B------:R-:W-:-:S13]  /*1eb0*/  FSETP.GT.AND P0, PT, |R10|, 1.469367938527859385e-39, PT ;  /* 0x001000000a00780b */ /* 0x000fda0003f04200 */
[----:B------:R-:W-:Y:S05]  /*1ec0*/  @P0 BRA P1, `(.L_x_28) ;  /* 0x00000000001c0947 */ /* 0x000fea0000800000 */
[----:B------:R-:W-:Y:S01]  /*1ed0*/  DADD R16, -RZ, |R22| ;  /* 0x00000000ff107229 */ /* 0x000fe20000000516 */
[----:B------:R-:W-:Y:S01]  /*1ee0*/  MOV R12, R8 ;  /* 0x00000008000c7202 */ /* 0x000fe20000000f00 */
[----:B------:R-:W-:Y:S01]  /*1ef0*/  IMAD.MOV.U32 R15, RZ, RZ, R9 ;  /* 0x000000ffff0f7224 */ /* 0x000fe200078e0009 */
[----:B------:R-:W-:-:S08]  /*1f00*/  MOV R34, 0x1f20 ;  /* 0x00001f2000227802 */ /* 0x000fd00000000f00 */
[----:B------:R-:W-:Y:S05]  /*1f10*/  CALL.REL.NOINC `($__internal_1_$__cuda_sm20_div_rn_f64_full) ;  /* 0x0000002400807944 */ /* 0x000fea0003c00000 */
[----:B------:R-:W-:Y:S02]  /*1f20*/  IMAD.MOV.U32 R6, RZ, RZ, R8 ;  /* 0x000000ffff067224 */ /* 0x000fe400078e0008 */
[----:B------:R-:W-:-:S07]  /*1f30*/  IMAD.MOV.U32 R7, RZ, RZ, R11 ;  /* 0x000000ffff077224 */ /* 0x000fce00078e000b */
.L_x_28:
[----:B------:R-:W-:Y:S05]  /*1f40*/  BSYNC.RECONVERGENT B1 ;  /* 0x0000000000017941 */ /* 0x000fea0003800200 */
.L_x_27:
[----:B------:R-:W-:Y:S01]  /*1f50*/  DSETP.MAX.AND P0, P1, RZ, R6, PT ;  /* 0x00000006ff00722a */ /* 0x000fe2000390f000 */
[----:B------:R-:W-:Y:S01]  /*1f60*/  IMAD.MOV.U32 R5, RZ, RZ, RZ ;  /* 0x000000ffff057224 */ /* 0x000fe200078e00ff */
[----:B------:R-:W-:-:S04]  /*1f70*/  MOV R8, R7 ;  /* 0x0000000700087202 */ /* 0x000fc80000000f00 */
[----:B------:R-:W-:Y:S01]  /*1f80*/  FSEL R9, R5, R8, P0 ;  /* 0x0000000805097208 */ /* 0x000fe20000000000 */
[----:B------:R-:W-:Y:S02]  /*1f90*/  IMAD.MOV.U32 R5, RZ, RZ, R6 ;  /* 0x000000ffff057224 */ /* 0x000fe400078e0006 */
[----:B------:R-:W-:-:S05]  /*1fa0*/  IMAD.MOV.U32 R6, RZ, RZ, RZ ;  /* 0x000000ffff067224 */ /* 0x000fca00078e00ff */
[----:B------:R-:W-:Y:S02]  /*1fb0*/  @P1 LOP3.LUT R9, R8, 0x80000, RZ, 0xfc, !PT ;  /* 0x0008000008091812 */ /* 0x000fe400078efcff */
[----:B------:R-:W-:Y:S02]  /*1fc0*/  SEL R6, R6, R5, P0 ;  /* 0x0000000506067207 */ /* 0x000fe40000000000 */
[----:B------:R-:W-:-:S07]  /*1fd0*/  MOV R7, R9 ;  /* 0x0000000900077202 */ /* 0x000fce0000000f00 */
.L_x_6:
[----:B------:R-:W-:Y:S05]  /*1fe0*/  BSYNC.RECONVERGENT B0 ;  /* 0x0000000000007941 */ /* 0x000fea0003800200 */
.L_x_5:
[----:B------:R-:W0:Y:S01]  /*1ff0*/  LDCU UR4, c[0x0][0x3b0] ;  /* 0x00007600ff0477ac */ /* 0x000e220008000800 */
[----:B------:R-:W-:Y:S01]  /*2000*/  BSSY.RECONVERGENT B0, `(.L_x_29) ;  /* 0x00001f2000007945 */ /* 0x000fe20003800200 */
[----:B0-----:R-:W-:-:S13]  /*2010*/  ISETP.GE.AND P0, PT, R2, UR4, PT ;  /* 0x0000000402007c0c */ /* 0x001fda000bf06270 */
[----:B------:R-:W-:Y:S05]  /*2020*/  @P0 BRA `(.L_x_30) ;  /* 0x0000001c00bc0947 */ /* 0x000fea0003800000 */
        /* <DEDUP_REMOVED lines=31> */
.L_x_33:
        /* <DEDUP_REMOVED lines=19> */
[----:B------:R-:W-:-:S03]  /*2350*/  DFMA R24, R24, R24, R18 ;  /* 0x000000181818722b */ /* 0x000fc60000000012 */
[----:B------:R-:W5:Y:S01]  /*2360*/  LDG.E.64 R18, desc[UR16][R38.64] ;  /* 0x0000001026127981 */ /* 0x000f62000c1e1b00 */
[C---:B------:R-:W-:Y:S02]  /*2370*/  DFMA R28, R32.reuse, R32, R28 ;  /* 0x00000020201c722b */ /* 0x040fe4000000001c */
[-C--:B------:R-:W-:Y:S02]  /*2380*/  DFMA R32, R32, R22.reuse, R26 ;  /* 0x000000162020722b */ /* 0x080fe4000000001a */
[----:B------:R-:W-:Y:S01]  /*2390*/  DFMA R22, R22, R22, R24 ;  /* 0x000000161616722b */ /* 0x000fe20000000018 */
[----:B------:R-:W3:Y:S04]  /*23a0*/  LDG.E.64 R26, desc[UR16][R14.64+0x8] ;  /* 0x000008100e1a7981 */ /* 0x000ee8000c1e1b00 */
[----:B------:R-:W3:Y:S01]  /*23b0*/  LDG.E.64 R24, desc[UR16][R38.64+0x8] ;  /* 0x0000081026187981 */ /* 0x000ee2000c1e1b00 */
[----:B------:R-:W-:-:S02]  /*23c0*/  DFMA R28, R30, R30, R28 ;  /* 0x0000001e1e1c722b */ /* 0x000fc4000000001c */
[-C--:B--2---:R-:W-:Y:S01]  /*23d0*/  DFMA R30, R30, R16.reuse, R32 ;  /* 0x000000101e1e722b */ /* 0x084fe20000000020 */
[----:B------:R-:W2:Y:S01]  /*23e0*/  LDG.E.64 R32, desc[UR16][R38.64+0x10] ;  /* 0x0000101026207981 */ /* 0x000ea2000c1e1b00 */
[----:B------:R-:W-:Y:S01]  /*23f0*/  DFMA R22, R16, R16, R22 ;  /* 0x000000101016722b */ /* 0x000fe20000000016 */
[----:B------:R-:W-:-:S07]  /*2400*/  VIADD R9, R9, 0x8 ;  /* 0x0000000809097836 */ /* 0x000fce0000000000 */
[-C--:B----4-:R-:W-:Y:S02]  /*2410*/  DFMA R22, R20, R20.reuse, R22 ;  /* 0x000000141416722b */ /* 0x090fe40000000016 */
[C---:B-----5:R-:W-:Y:S02]  /*2420*/  DFMA R30, R18.reuse, R20, R30 ;  /* 0x00000014121e722b */ /* 0x060fe4000000001e */
[----:B------:R-:W-:Y:S01]  /*2430*/  DFMA R28, R18, R18, R28 ;  /* 0x00000012121c722b */ /* 0x000fe2000000001c */
[----:B------:R-:W-:-:S03]  /*2440*/  ISETP.NE.AND P0, PT, R9, RZ, PT ;  /* 0x000000ff0900720c */ /* 0x000fc60003f05270 */
[-C--:B---3--:R-:W-:Y:S02]  /*2450*/  DFMA R22, R26, R26.reuse, R22 ;  /* 0x0000001a1a16722b */ /* 0x088fe40000000016 */
[C---:B------:R-:W-:Y:S02]  /*2460*/  DFMA R30, R24.reuse, R26, R30 ;  /* 0x0000001a181e722b */ /* 0x040fe4000000001e */
[----:B------:R-:W-:-:S04]  /*2470*/  DFMA R28, R24, R24, R28 ;  /* 0x00000018181c722b */ /* 0x000fc8000000001c */
[-C--:B------:R-:W-:Y:S01]  /*2480*/  DFMA R22, R34, R34.reuse, R22 ;  /* 0x000000222216722b */ /* 0x080fe20000000016 */
[----:B------:R-:W-:Y:S01]  /*2490*/  VIADD R8, R8, 0x8 ;  /* 0x0000000808087836 */ /* 0x000fe20000000000 */
[----:B------:R-:W-:Y:S01]  /*24a0*/  IADD3 R45, PT, PT, R45, 0x8, RZ ;  /* 0x000000082d2d7810 */ /* 0x000fe20007ffe0ff */
[C---:B--2---:R-:W-:Y:S02]  /*24b0*/  DFMA R30, R32.reuse, R34, R30 ;  /* 0x00000022201e722b */ /* 0x044fe4000000001e */
[----:B------:R-:W-:-:S06]  /*24c0*/  DFMA R28, R32, R32, R28 ;  /* 0x00000020201c722b */ /* 0x000fcc000000001c */
[C---:B------:R-:W-:Y:S02]  /*24d0*/  DFMA R20, R36.reuse, R40, R30 ;  /* 0x000000282414722b */ /* 0x040fe4000000001e */
[----:B------:R-:W-:Y:S02]  /*24e0*/  DFMA R28, R36, R36, R28 ;  /* 0x00000024241c722b */ /* 0x000fe4000000001c */
[----:B------:R-:W-:Y:S01]  /*24f0*/  DFMA R40, R40, R40, R22 ;  /* 0x000000282828722b */ /* 0x000fe20000000016 */
[----:B------:R-:W-:Y:S10]  /*2500*/  @P0 BRA `(.L_x_33) ;  /* 0xfffffffc00440947 */ /* 0x000ff4000383ffff */
.L_x_32:
[----:B------:R-:W-:Y:S05]  /*2510*/  @!P2 BRA `(.L_x_31) ;  /* 0x0000000000f0a947 */ /* 0x000fea0003800000 */
[----:B------:R-:W-:Y:S02]  /*2520*/  ISETP.GE.U32.AND P0, PT, R11, 0x4, PT ;  /* 0x000000040b00780c */ /* 0x000fe40003f06070 */
[----:B------:R-:W-:-:S04]  /*2530*/  LOP3.LUT R34, R5, 0x3, RZ, 0xc0, !PT ;  /* 0x0000000305227812 */ /* 0x000fc800078ec0ff */
[----:B------:R-:W-:-:S07]  /*2540*/  ISETP.NE.AND P2, PT, R34, RZ, PT ;  /* 0x000000ff2200720c */ /* 0x000fce0003f45270 */
[----:B------:R-:W-:Y:S06]  /*2550*/  @!P0 BRA `(.L_x_34) ;  /* 0x0000000000688947 */ /* 0x000fec0003800000 */
[----:B------:R-:W0:Y:S01]  /*2560*/  LDC.64 R30, c[0x0][0x380] ;  /* 0x0000e000ff1e7b82 */ /* 0x000e220000000a00 */
[--C-:B------:R-:W-:Y:S02]  /*2570*/  IMAD.IADD R33, R42, 0x1, R44.reuse ;  /* 0x000000012a217824 */ /* 0x100fe400078e022c */
[----:B------:R-:W-:Y:S02]  /*2580*/  IMAD.IADD R9, R43, 0x1, R44 ;  /* 0x000000012b097824 */ /* 0x000fe400078e022c */
        /* <DEDUP_REMOVED lines=10> */
[----:B------:R-:W-:Y:S01]  /*2630*/  IADD3 R44, PT, PT, R44, 0x4, RZ ;  /* 0x000000042c2c7810 */ /* 0x000fe20007ffe0ff */
        /* <DEDUP_REMOVED lines=12> */
.L_x_34:
[----:B------:R-:W-:Y:S05]  /*2700*/  @!P2 BRA `(.L_x_31) ;  /* 0x000000000074a947 */ /* 0x000fea0003800000 */
[----:B------:R-:W-:Y:S02]  /*2710*/  ISETP.NE.AND P0, PT, R34, 0x1, PT ;  /* 0x000000012200780c */ /* 0x000fe40003f05270 */
[----:B------:R-:W-:-:S04]  /*2720*/  LOP3.LUT R5, R5, 0x1, RZ, 0xc0, !PT ;  /* 0x0000000105057812 */ /* 0x000fc800078ec0ff */
[----:B------:R-:W-:-:S07]  /*2730*/  ISETP.NE.U32.AND P2, PT, R5, 0x1, PT ;  /* 0x000000010500780c */ /* 0x000fce0003f45070 */
[----:B------:R-:W0:Y:S01]  /*2740*/  @P0 LDC.64 R8, c[0x0][0x380] ;  /* 0x0000e000ff080b82 */ /* 0x000e220000000a00 */
[--C-:B------:R-:W-:Y:S02]  /*2750*/  @P0 IMAD.IADD R25, R42, 0x1, R44.reuse ;  /* 0x000000012a190824 */ /* 0x100fe400078e022c */
[----:B------:R-:W-:-:S05]  /*2760*/  @P0 IMAD.IADD R27, R43, 0x1, R44 ;  /* 0x000000012b1b0824 */ /* 0x000fca00078e022c */
[----:B------:R-:W1:Y:S01]  /*2770*/  @!P2 LDC.64 R16, c[0x0][0x380] ;  /* 0x0000e000ff10ab82 */ /* 0x000e620000000a00 */
[----:B------:R-:W-:Y:S01]  /*2780*/  @P0 IADD3 R44, PT, PT, R44, 0x2, RZ ;  /* 0x000000022c2c0810 */ /* 0x000fe20007ffe0ff */
        /* <DEDUP_REMOVED lines=21> */
.L_x_31:
        /* <DEDUP_REMOVED lines=18> */
[----:B------:R-:W-:Y:S01]  /*2a00*/  MOV R15, R13 ;  /* 0x0000000d000f7202 */ /* 0x000fe20000000f00 */
[----:B------:R-:W-:Y:S01]  /*2a10*/  IMAD.MOV.U32 R17, RZ, RZ, R19 ;  /* 0x000000ffff117224 */ /* 0x000fe200078e0013 */
[----:B------:R-:W-:-:S07]  /*2a20*/  MOV R34, 0x2a40 ;  /* 0x00002a4000227802 */ /* 0x000fce0000000f00 */
[----:B------:R-:W-:Y:S05]  /*2a30*/  CALL.REL.NOINC `($__internal_1_$__cuda_sm20_div_rn_f64_full) ;  /* 0x0000001800b87944 */ /* 0x000fea0003c00000 */
[----:B------:R-:W-:-:S07]  /*2a40*/  IMAD.MOV.U32 R9, RZ, RZ, R11 ;  /* 0x000000ffff097224 */ /* 0x000fce00078e000b */
.L_x_36:
[----:B------:R-:W-:Y:S05]  /*2a50*/  BSYNC.RECONVERGENT B1 ;  /* 0x0000000000017941 */ /* 0x000fea0003800200 */
.L_x_35:
[C---:B------:R-:W-:Y:S01]  /*2a60*/  DFMA R30, R8.reuse, R8, 1 ;  /* 0x3ff00000081e742b */ /* 0x040fe20000000008 */
[----:B------:R-:W-:Y:S01]  /*2a70*/  MOV R16, 0x0 ;  /* 0x0000000000107802 */ /* 0x000fe20000000f00 */
[----:B------:R-:W-:Y:S01]  /*2a80*/  IMAD.MOV.U32 R17, RZ, RZ, 0x3fd80000 ;  /* 0x3fd80000ff117424 */ /* 0x000fe200078e00ff */
[C---:B------:R-:W-:Y:S01]  /*2a90*/  DSETP.GT.AND P0, PT, R8.reuse, RZ, PT ;  /* 0x000000ff0800722a */ /* 0x040fe20003f04000 */
[----:B------:R-:W-:Y:S01]  /*2aa0*/  IMAD.MOV.U32 R22, RZ, RZ, RZ ;  /* 0x000000ffff167224 */ /* 0x000fe200078e00ff */
[----:B------:R-:W-:Y:S01]  /*2ab0*/  DSETP.GEU.AND P2, PT, R8, RZ, PT ;  /* 0x000000ff0800722a */ /* 0x000fe20003f4e000 */
[----:B------:R-:W0:Y:S01]  /*2ac0*/  MUFU.RSQ64H R13, R31 ;  /* 0x0000001f000d7308 */ /* 0x000e220000001c00 */
[----:B------:R-:W-:Y:S02]  /*2ad0*/  BSSY.RECONVERGENT B1, `(.L_x_37) ;  /* 0x0000018000017945 */ /* 0x000fe40003800200 */
[----:B------:R-:W-:Y:S01]  /*2ae0*/  SEL R5, RZ, 0x1, !P0 ;  /* 0x00000001ff057807 */ /* 0x000fe20004000000 */
[----:B------:R-:W-:-:S07]  /*2af0*/  VIADD R12, R31, 0xfcb00000 ;  /* 0xfcb000001f0c7836 */ /* 0x000fce0000000000 */
[----:B------:R-:W-:Y:S02]  /*2b00*/  @!P0 IADD3 R22, PT, PT, RZ, -0x1, RZ ;  /* 0xffffffffff168810 */ /* 0x000fe40007ffe0ff */
[----:B------:R-:W-:Y:S01]  /*2b10*/  @P2 IMAD.MOV R22, RZ, RZ, R5 ;  /* 0x000000ffff162224 */ /* 0x000fe200078e0205 */
[----:B------:R-:W-:Y:S01]  /*2b20*/  ISETP.GE.U32.AND P0, PT, R12, 0x7ca00000, PT ;  /* 0x7ca000000c00780c */ /* 0x000fe20003f06070 */
[----:B0-----:R-:W-:-:S04]  /*2b30*/  DMUL R14, R12, R12 ;  /* 0x0000000c0c0e7228 */ /* 0x001fc80000000000 */
[----:B------:R-:W0:Y:S04]  /*2b40*/  I2F.F64 R22, R22 ;  /* 0x0000001600167312 */ /* 0x000e280000201c00 */
        /* <DEDUP_REMOVED lines=9> */
[----:B0-----:R-:W-:Y:S10]  /*2be0*/  @!P0 BRA `(.L_x_38) ;  /* 0x0000000000188947 */ /* 0x001ff40003800000 */
[----:B------:R-:W-:Y:S01]  /*2bf0*/  IMAD.MOV.U32 R16, RZ, RZ, R24 ;  /* 0x000000ffff107224 */ /* 0x000fe200078e0018 */
[----:B------:R-:W-:Y:S01]  /*2c00*/  MOV R18, 0x2c30 ;  /* 0x00002c3000127802 */ /* 0x000fe20000000f00 */
[----:B------:R-:W-:-:S07]  /*2c10*/  IMAD.MOV.U32 R13, RZ, RZ, R31 ;  /* 0x000000ffff0d7224 */ /* 0x000fce00078e001f */
[----:B------:R-:W-:Y:S05]  /*2c20*/  CALL.REL.NOINC `($__internal_2_$__cuda_sm20_dsqrt_rn_f64_mediumpath_v1) ;  /* 0x0000001c00ac7944 */ /* 0x000fea0003c00000 */
[----:B------:R-:W-:Y:S01]  /*2c30*/  MOV R18, R14 ;  /* 0x0000000e00127202 */ /* 0x000fe20000000f00 */
[----:B------:R-:W-:-:S07]  /*2c40*/  IMAD.MOV.U32 R19, RZ, RZ, R15 ;  /* 0x000000ffff137224 */ /* 0x000fce00078e000f */
.L_x_38:
[----:B------:R-:W-:Y:S05]  /*2c50*/  BSYNC.RECONVERGENT B1 ;  /* 0x0000000000017941 */ /* 0x000fea0003800200 */
.L_x_37:
[----:B------:R-:W-:Y:S01]  /*2c60*/  DADD R12, R18, |R8| ;  /* 0x00000000120c7229 */ /* 0x000fe20000000408 */
[----:B------:R-:W-:Y:S01]  /*2c70*/  FSETP.GEU.AND P2, PT, |R23|, 6.5827683646048100446e-37, PT ;  /* 0x036000001700780b */ /* 0x000fe20003f4e200 */
        /* <DEDUP_REMOVED lines=19> */
[----:B------:R-:W-:-:S07]  /*2db0*/  MOV R9, R11 ;  /* 0x0000000b00097202 */ /* 0x000fce0000000f00 */
.L_x_40:
[----:B------:R-:W-:Y:S05]  /*2dc0*/  BSYNC.RECONVERGENT B1 ;  /* 0x0000000000017941 */ /* 0x000fea0003800200 */
.L_x_39:
[----:B------:R-:W-:Y:S01]  /*2dd0*/  DFMA R30, R8, R8, 1 ;  /* 0x3ff00000081e742b */ /* 0x000fe20000000008 */
[----:B------:R-:W-:Y:S01]  /*2de0*/  IMAD.MOV.U32 R16, RZ, RZ, 0x0 ;  /* 0x00000000ff107424 */ /* 0x000fe200078e00ff */
[----:B------:R-:W-:Y:S01]  /*2df0*/  MOV R17, 0x3fd80000 ;  /* 0x3fd8000000117802 */ /* 0x000fe20000000f00 */
[----:B------:R-:W-:Y:S03]  /*2e00*/  BSSY.RECONVERGENT B1, `(.L_x_41) ;  /* 0x0000015000017945 */ /* 0x000fe60003800200 */
[----:B------:R-:W0:Y:S04]  /*2e10*/  MUFU.RSQ64H R13, R31 ;  /* 0x0000001f000d7308 */ /* 0x000e280000001c00 */
[----:B------:R-:W-:-:S05]  /*2e20*/  VIADD R12, R31, 0xfcb00000 ;  /* 0xfcb000001f0c7836 */ /* 0x000fca0000000000 */
[----:B------:R-:W-:Y:S01]  /*2e30*/  ISETP.GE.U32.AND P0, PT, R12, 0x7ca00000, PT ;  /* 0x7ca000000c00780c */ /* 0x000fe20003f06070 */
[----:B0-----:R-:W-:-:S08]  /*2e40*/  DMUL R14, R12, R12 ;  /* 0x0000000c0c0e7228 */ /* 0x001fd00000000000 */
[----:B------:R-:W-:-:S08]  /*2e50*/  DFMA R14, R30, -R14, 1 ;  /* 0x3ff000001e0e742b */ /* 0x000fd0000000080e */
[----:B------:R-:W-:Y:S02]  /*2e60*/  DFMA R16, R14, R16, 0.5 ;  /* 0x3fe000000e10742b */ /* 0x000fe40000000010 */
[----:B------:R-:W-:-:S08]  /*2e70*/  DMUL R14, R12, R14 ;  /* 0x0000000e0c0e7228 */ /* 0x000fd00000000000 */
[----:B------:R-:W-:-:S08]  /*2e80*/  DFMA R18, R16, R14, R12 ;  /* 0x0000000e1012722b */ /* 0x000fd0000000000c */
[----:B------:R-:W-:Y:S02]  /*2e90*/  DMUL R26, R30, R18 ;  /* 0x000000121e1a7228 */ /* 0x000fe40000000000 */
[----:B------:R-:W-:Y:S02]  /*2ea0*/  VIADD R17, R19, 0xfff00000 ;  /* 0xfff0000013117836 */ /* 0x000fe40000000000 */
[----:B------:R-:W-:-:S04]  /*2eb0*/  IMAD.MOV.U32 R16, RZ, RZ, R18 ;  /* 0x000000ffff107224 */ /* 0x000fc800078e0012 */
[----:B------:R-:W-:-:S08]  /*2ec0*/  DFMA R22, R26, -R26, R30 ;  /* 0x8000001a1a16722b */ /* 0x000fd0000000001e */
[----:B------:R-:W-:Y:S01]  /*2ed0*/  DFMA R14, R22, R16, R26 ;  /* 0x00000010160e722b */ /* 0x000fe2000000001a */
[----:B------:R-:W-:Y:S10]  /*2ee0*/  @!P0 BRA `(.L_x_42) ;  /* 0x0000000000188947 */ /* 0x000ff40003800000 */
[----:B------:R-:W-:Y:S01]  /*2ef0*/  MOV R16, R18 ;  /* 0x0000001200107202 */ /* 0x000fe20000000f00 */
[----:B------:R-:W-:Y:S01]  /*2f00*/  IMAD.MOV.U32 R13, RZ, RZ, R31 ;  /* 0x000000ffff0d7224 */ /* 0x000fe200078e001f */
[----:B------:R-:W-:Y:S01]  /*2f10*/  MOV R15, R23 ;  /* 0x00000017000f7202 */ /* 0x000fe20000000f00 */
[----:B------:R-:W-:Y:S01]  /*2f20*/  IMAD.MOV.U32 R14, RZ, RZ, R22 ;  /* 0x000000ffff0e7224 */ /* 0x000fe200078e0016 */
[----:B------:R-:W-:-:S07]  /*2f30*/  MOV R18, 0x2f50 ;  /* 0x00002f5000127802 */ /* 0x000fce0000000f00 */
[----:B------:R-:W-:Y:S05]  /*2f40*/  CALL.REL.NOINC `($__internal_2_$__cuda_sm20_dsqrt_rn_f64_mediumpath_v1) ;  /* 0x0000001800e47944 */ /* 0x000fea0003c00000 */
.L_x_42:
[----:B------:R-:W-:Y:S05]  /*2f50*/  BSYNC.RECONVERGENT B1 ;  /* 0x0000000000017941 */ /* 0x000fea0003800200 */
.L_x_41:
        /* <DEDUP_REMOVED lines=14> */
.L_x_44:
[----:B------:R-:W-:Y:S05]  /*3040*/  BSYNC.RECONVERGENT B1 ;  /* 0x0000000000017941 */ /* 0x000fea0003800200 */
.L_x_43:
        /* <DEDUP_REMOVED lines=11> */
[----:B------:R-:W-:Y:S01]  /*3100*/  MOV R27, R5 ;  /* 0x00000005001b7202 */ /* 0x000fe20000000f00 */
        /* <DEDUP_REMOVED lines=11> */
.L_x_47:
        /* <DEDUP_REMOVED lines=74> */
[----:B------:R-:W-:Y:S01]  /*3660*/  IADD3 R31, PT, PT, R31, 0x4, RZ ;  /* 0x000000041f1f7810 */ /* 0x000fe20007ffe0ff */
[----:B------:R-:W-:Y:S02]  /*3670*/  VIADD R27, R27, 0x4 ;  /* 0x000000041b1b7836 */ /* 0x000fe40000000000 */
[----:B------:R-:W-:Y:S01]  /*3680*/  UISETP.NE.AND UP1, UPT, UR6, URZ, UPT ;  /* 0x000000ff0600728c */ /* 0x000fe2000bf25270 */
[----:B--2---:R-:W-:-:S08]  /*3690*/  DMUL R34, R34, R12 ;  /* 0x0000000c22227228 */ /* 0x004fd00000000000 */
[----:B------:R-:W-:-:S07]  /*36a0*/  DFMA R34, R8, R32, R34 ;  /* 0x000000200822722b */ /* 0x000fce0000000022 */
[----:B------:R1:W-:Y:S01]  /*36b0*/  STG.E.64 desc[UR16][R22.64+0x8], R34 ;  /* 0x0000082216007986 */ /* 0x0003e2000c101b10 */
[----:B------:R-:W-:Y:S05]  /*36c0*/  BRA.U UP1, `(.L_x_47) ;  /* 0xfffffff901bc7547 */ /* 0x000fea000b83ffff */
.L_x_46:
[----:B------:R-:W-:Y:S05]  /*36d0*/  BRA.U !UP0, `(.L_x_45) ;  /* 0x0000000508307547 */ /* 0x000fea000b800000 */
[----:B------:R-:W-:Y:S02]  /*36e0*/  UISETP.NE.AND UP0, UPT, UR7, 0x1, UPT ;  /* 0x000000010700788c */ /* 0x000fe4000bf05270 */
[----:B------:R-:W-:-:S04]  /*36f0*/  ULOP3.LUT UR5, UR5, 0x1, URZ, 0xc0, !UPT ;  /* 0x0000000105057892 */ /* 0x000fc8000f8ec0ff */
[----:B------:R-:W-:-:S03]  /*3700*/  UISETP.NE.U32.AND UP1, UPT, UR5, 0x1, UPT ;  /* 0x000000010500788c */ /* 0x000fc6000bf25070 */
[----:B------:R-:W-:Y:S08]  /*3710*/  BRA.U !UP0, `(.L_x_48) ;  /* 0x0000000108b47547 */ /* 0x000ff0000b800000 */
[----:B------:R-:W0:Y:S01]  /*3720*/  LDC.64 R14, c[0x0][0x380] ;  /* 0x0000e000ff0e7b82 */ /* 0x000e220000000a00 */
[----:B------:R-:W-:Y:S01]  /*3730*/  VIADD R31, R5, UR4 ;  /* 0x00000004051f7c36 */ /* 0x000fe20008000000 */
[----:B------:R-:W-:-:S06]  /*3740*/  IADD3 R33, PT, PT, R2, UR4, RZ ;  /* 0x0000000402217c10 */ /* 0x000fcc000fffe0ff */
        /* <DEDUP_REMOVED lines=42> */
.L_x_48:
[----:B------:R-:W-:Y:S05]  /*39f0*/  BRA.U UP1, `(.L_x_45) ;  /* 0x0000000101687547 */ /* 0x000fea000b800000 */
[----:B--2---:R-:W0:Y:S01]  /*3a00*/  LDC.64 R14, c[0x0][0x380] ;  /* 0x0000e000ff0e7b82 */ /* 0x004e220000000a00 */
[----:B------:R-:W-:Y:S02]  /*3a10*/  VIADD R27, R5, UR4 ;  /* 0x00000004051b7c36 */ /* 0x000fe40008000000 */
[----:B------:R-:W-:-:S05]  /*3a20*/  VIADD R5, R2, UR4 ;  /* 0x0000000402057c36 */ /* 0x000fca0008000000 */
        /* <DEDUP_REMOVED lines=23> */
.L_x_45:
[----:B--23--:R-:W-:Y:S01]  /*3ba0*/  DMUL R30, R40, R28 ;  /* 0x0000001c281e7228 */ /* 0x00cfe20000000000 */
[----:B------:R-:W-:Y:S01]  /*3bb0*/  IMAD.MOV.U32 R10, RZ, RZ, 0x0 ;  /* 0x00000000ff0a7424 */ /* 0x000fe200078e00ff */
[----:B-1----:R-:W-:Y:S01]  /*3bc0*/  DADD R18, -RZ, |R20| ;  /* 0x00000000ff127229 */ /* 0x002fe20000000514 */
[----:B------:R-:W-:Y:S01]  /*3bd0*/  IMAD.MOV.U32 R11, RZ, RZ, 0x3fd80000 ;  /* 0x3fd80000ff0b7424 */ /* 0x000fe200078e00ff */
[----:B------:R-:W-:Y:S02]  /*3be0*/  BSSY.RECONVERGENT B1, `(.L_x_49) ;  /* 0x0000016000017945 */ /* 0x000fe40003800200 */
[----:B------:R-:W0:Y:S04]  /*3bf0*/  MUFU.RSQ64H R13, R31 ;  /* 0x0000001f000d7308 */ /* 0x000e280000001c00 */
[----:B------:R-:W-:-:S02]  /*3c00*/  IADD3 R12, PT, PT, R31, -0x3500000, RZ ;  /* 0xfcb000001f0c7810 */ /* 0x000fc40007ffe0ff */
[----:B------:R-:W-:Y:S02]  /*3c10*/  IMAD.MOV.U32 R5, RZ, RZ, R19 ;  /* 0x000000ffff057224 */ /* 0x000fe400078e0013 */
[----:B------:R-:W-:Y:S02]  /*3c20*/  ISETP.GE.U32.AND P0, PT, R12, 0x7ca00000, PT ;  /* 0x7ca000000c00780c */ /* 0x000fe40003f06070 */
[----:B0-----:R-:W-:-:S08]  /*3c30*/  DMUL R8, R12, R12 ;  /* 0x0000000c0c087228 */ /* 0x001fd00000000000 */
[----:B------:R-:W-:-:S08]  /*3c40*/  DFMA R8, R30, -R8, 1 ;  /* 0x3ff000001e08742b */ /* 0x000fd00000000808 */
[----:B------:R-:W-:Y:S02]  /*3c50*/  DFMA R10, R8, R10, 0.5 ;  /* 0x3fe00000080a742b */ /* 0x000fe4000000000a */
[----:B------:R-:W-:-:S08]  /*3c60*/  DMUL R8, R12, R8 ;  /* 0x000000080c087228 */ /* 0x000fd00000000000 */
[----:B------:R-:W-:-:S08]  /*3c70*/  DFMA R8, R10, R8, R12 ;  /* 0x000000080a08722b */ /* 0x000fd0000000000c */
[----:B------:R-:W-:Y:S02]  /*3c80*/  DMUL R26, R30, R8 ;  /* 0x000000081e1a7228 */ /* 0x000fe40000000000 */
[----:B------:R-:W-:Y:S01]  /*3c90*/  IADD3 R17, PT, PT, R9, -0x100000, RZ ;  /* 0xfff0000009117810 */ /* 0x000fe20007ffe0ff */
[----:B------:R-:W-:-:S05]  /*3ca0*/  IMAD.MOV.U32 R16, RZ, RZ, R8 ;  /* 0x000000ffff107224 */ /* 0x000fca00078e0008 */
[----:B------:R-:W-:-:S08]  /*3cb0*/  DFMA R14, R26, -R26, R30 ;  /* 0x8000001a1a0e722b */ /* 0x000fd0000000001e */
[----:B------:R-:W-:Y:S01]  /*3cc0*/  DFMA R10, R14, R16, R26 ;  /* 0x000000100e0a722b */ /* 0x000fe2000000001a */
[----:B------:R-:W-:Y:S10]  /*3cd0*/  @!P0 BRA `(.L_x_50) ;  /* 0x0000000000188947 */ /* 0x000ff40003800000 */
[----:B------:R-:W-:Y:S01]  /*3ce0*/  MOV R16, R8 ;  /* 0x0000000800107202 */ /* 0x000fe20000000f00 */
[----:B------:R-:W-:Y:S01]  /*3cf0*/  IMAD.MOV.U32 R13, RZ, RZ, R31 ;  /* 0x000000ffff0d7224 */ /* 0x000fe200078e001f */
[----:B------:R-:W-:-:S07]  /*3d00*/  MOV R18, 0x3d20 ;  /* 0x00003d2000127802 */ /* 0x000fce0000000f00 */
[----:B------:R-:W-:Y:S05]  /*3d10*/  CALL.REL.NOINC `($__internal_2_$__cuda_sm20_dsqrt_rn_f64_mediumpath_v1) ;  /* 0x0000000c00707944 */ /* 0x000fea0003c00000 */
[----:B------:R-:W-:Y:S01]  /*3d20*/  IMAD.MOV.U32 R10, RZ, RZ, R14 ;  /* 0x000000ffff0a7224 */ /* 0x000fe200078e000e */
[----:B------:R-:W-:-:S07]  /*3d30*/  MOV R11, R15 ;  /* 0x0000000f000b7202 */ /* 0x000fce0000000f00 */
.L_x_50:
[----:B------:R-:W-:Y:S05]  /*3d40*/  BSYNC.RECONVERGENT B1 ;  /* 0x0000000000017941 */ /* 0x000fea0003800200 */
.L_x_49:
        /* <DEDUP_REMOVED lines=16> */
[----:B------:R-:W-:Y:S01]  /*3e50*/  IMAD.MOV.U32 R12, RZ, RZ, R10 ;  /* 0x000000ffff0c7224 */ /* 0x000fe200078e000a */
[----:B------:R-:W-:Y:S02]  /*3e60*/  MOV R15, R11 ;  /* 0x0000000b000f7202 */ /* 0x000fe40000000f00 */
[----:B------:R-:W-:-:S07]  /*3e70*/  MOV R34, 0x3e90 ;  /* 0x00003e9000227802 */ /* 0x000fce0000000f00 */
[----:B------:R-:W-:Y:S05]  /*3e80*/  CALL.REL.NOINC `($__internal_1_$__cuda_sm20_div_rn_f64_full) ;  /* 0x0000000400a47944 */ /* 0x000fea0003c00000 */
[----:B------:R-:W-:-:S07]  /*3e90*/  IMAD.MOV.U32 R9, RZ, RZ, R11 ;  /* 0x000000ffff097224 */ /* 0x000fce00078e000b */
.L_x_52:
[----:B------:R-:W-:Y:S05]  /*3ea0*/  BSYNC.RECONVERGENT B1 ;  /* 0x0000000000017941 */ /* 0x000fea0003800200 */
.L_x_51:
[----:B------:R-:W-:Y:S01]  /*3eb0*/  DSETP.MAX.AND P0, P1, R6, R8, PT ;  /* 0x000000080600722a */ /* 0x000fe2000390f000 */
[----:B------:R-:W-:Y:S01]  /*3ec0*/  IMAD.MOV.U32 R5, RZ, RZ, R9 ;  /* 0x000000ffff057224 */ /* 0x000fe200078e0009 */
[----:B------:R-:W-:-:S04]  /*3ed0*/  MOV R2, R7 ;  /* 0x0000000700027202 */ /* 0x000fc80000000f00 */
[----:B------:R-:W-:Y:S02]  /*3ee0*/  FSEL R11, R2, R5, P0 ;  /* 0x00000005020b7208 */ /* 0x000fe40000000000 */
[----:B------:R-:W-:-:S06]  /*3ef0*/  SEL R6, R6, R8, P0 ;  /* 0x0000000806067207 */ /* 0x000fcc0000000000 */
[----:B------:R-:W-:-:S05]  /*3f00*/  @P1 LOP3.LUT R11, R5, 0x80000, RZ, 0xfc, !PT ;  /* 0x00080000050b1812 */ /* 0x000fca00078efcff */
[----:B------:R-:W-:-:S07]  /*3f10*/  IMAD.MOV.U32 R7, RZ, RZ, R11 ;  /* 0x000000ffff077224 */ /* 0x000fce00078e000b */
.L_x_30:
[----:B------:R-:W-:Y:S05]  /*3f20*/  BSYNC.RECONVERGENT B0 ;  /* 0x0000000000007941 */ /* 0x000fea0003800200 */
.L_x_29:
[----:B------:R-:W0:Y:S01]  /*3f30*/  S2UR UR5, SR_CgaCtaId ;  /* 0x00000000000579c3 */ /* 0x000e220000008800 */
[----:B------:R-:W-:Y:S01]  /*3f40*/  UMOV UR4, 0x400 ;  /* 0x0000040000047882 */ /* 0x000fe20000000000 */
[----:B------:R-:W-:Y:S02]  /*3f50*/  ISETP.GE.U32.AND P0, PT, R4, 0x2, PT ;  /* 0x000000020400780c */ /* 0x000fe40003f06070 */
[----:B------:R-:W-:Y:S01]  /*3f60*/  ISETP.NE.AND P1, PT, R3, RZ, PT ;  /* 0x000000ff0300720c */ /* 0x000fe20003f25270 */
[----:B0-----:R-:W-:-:S06]  /*3f70*/  ULEA UR4, UR5, UR4, 0x18 ;  /* 0x0000000405047291 */ /* 0x001fcc000f8ec0ff */
[----:B------:R-:W-:-:S05]  /*3f80*/  LEA R5, R3, UR4, 0x3 ;  /* 0x0000000403057c11 */ /* 0x000fca000f8e18ff */
[----:B------:R0:W-:Y:S01]  /*3f90*/  STS.64 [R5], R6 ;  /* 0x0000000605007388 */ /* 0x0001e20000000a00 */
[----:B------:R-:W-:Y:S06]  /*3fa0*/  BAR.SYNC.DEFER_BLOCKING 0x0 ;  /* 0x0000000000007b1d */ /* 0x000fec0000010000 */
[----:B------:R-:W-:Y:S05]  /*3fb0*/  @!P0 BRA `(.L_x_53) ;  /* 0x0000000000488947 */ /* 0x000fea0003800000 */
.L_x_54:
[----:B------:R-:W-:-:S04]  /*3fc0*/  SHF.R.U32.HI R2, RZ, 0x1, R4 ;  /* 0x00000001ff027819 */ /* 0x000fc80000011604 */
[----:B------:R-:W-:-:S13]  /*3fd0*/  ISETP.GE.U32.AND P0, PT, R3, R2, PT ;  /* 0x000000020300720c */ /* 0x000fda0003f06070 */
[----:B------:R-:W-:Y:S01]  /*3fe0*/  @!P0 IMAD R8, R2, 0x8, R5 ;  /* 0x0000000802088824 */ /* 0x000fe200078e0205 */
[----:B0-----:R-:W0:Y:S05]  /*3ff0*/  @!P0 LDS.64 R6, [R5] ;  /* 0x0000000005068984 */ /* 0x001e2a0000000a00 */
[----:B------:R-:W1:Y:S01]  /*4000*/  @!P0 LDS.64 R8, [R8] ;  /* 0x0000000008088984 */ /* 0x000e620000000a00 */
[----:B0-----:R-:W-:Y:S01]  /*4010*/  @!P0 MOV R10, R7 ;  /* 0x00000007000a8202 */ /* 0x001fe20000000f00 */
[----:B-1----:R-:W-:Y:S01]  /*4020*/  @!P0 DSETP.MAX.AND P2, P3, R6, R8, PT ;  /* 0x000000080600822a */ /* 0x002fe20003b4f000 */
[----:B------:R-:W-:Y:S02]  /*4030*/  @!P0 IMAD.MOV.U32 R11, RZ, RZ, R9 ;  /* 0x000000ffff0b8224 */ /* 0x000fe400078e0009 */
[----:B------:R-:W-:-:S03]  /*4040*/  @!P0 IMAD.MOV.U32 R7, RZ, RZ, R8 ;  /* 0x000000ffff078224 */ /* 0x000fc600078e0008 */
[----:B------:R-:W-:Y:S02]  /*4050*/  @!P0 FSEL R10, R10, R11, P2 ;  /* 0x0000000b0a0a8208 */ /* 0x000fe40001000000 */
[----:B------:R-:W-:Y:S02]  /*4060*/  @!P0 LOP3.LUT R11, R11, 0x80000, RZ, 0xfc, !PT ;  /* 0x000800000b0b8812 */ /* 0x000fe400078efcff */
[----:B------:R-:W-:Y:S02]  /*4070*/  @!P0 SEL R6, R6, R7, P2 ;  /* 0x0000000706068207 */ /* 0x000fe40001000000 */
[----:B------:R-:W-:-:S05]  /*4080*/  @!P0 SEL R7, R11, R10, P3 ;  /* 0x0000000a0b078207 */ /* 0x000fca0001800000 */
[----:B------:R1:W-:Y:S01]  /*4090*/  @!P0 STS.64 [R5], R6 ;  /* 0x0000000605008388 */ /* 0x0003e20000000a00 */
[----:B------:R-:W-:Y:S01]  /*40a0*/  BAR.SYNC.DEFER_BLOCKING 0x0 ;  /* 0x0000000000007b1d */ /* 0x000fe20000010000 */
[----:B------:R-:W-:Y:S02]  /*40b0*/  ISETP.GT.U32.AND P0, PT, R4, 0x3, PT ;  /* 0x000000030400780c */ /* 0x000fe40003f04070 */
[----:B------:R-:W-:-:S11]  /*40c0*/  MOV R4, R2 ;  /* 0x0000000200047202 */ /* 0x000fd60000000f00 */
[----:B-1----:R-:W-:Y:S05]  /*40d0*/  @P0 BRA `(.L_x_54) ;  /* 0xfffffffc00b80947 */ /* 0x002fea000383ffff */
.L_x_53:
[----:B------:R-:W-:Y:S05]  /*40e0*/  @P1 EXIT ;  /* 0x000000000000194d */ /* 0x000fea0003800000 */
[----:B------:R-:W1:Y:S02]  /*40f0*/  LDC.64 R2, c[0x0][0x3a0] ;  /* 0x0000e800ff027b82 */ /* 0x000e640000000a00 */
[----:B-1----:R-:W-:-:S05]  /*4100*/  IMAD.WIDE.U32 R2, R0, 0x8, R2 ;  /* 0x0000000800027825 */ /* 0x002fca00078e0002 */
[----:B------:R1:W5:Y:S01]  /*4110*/  LDG.E.64 R8, desc[UR16][R2.64] ;  /* 0x0000001002087981 */ /* 0x000362000c1e1b00 */
[----:B------:R-:W2:Y:S01]  /*4120*/  S2UR UR5, SR_CgaCtaId ;  /* 0x00000000000579c3 */ /* 0x000ea20000008800 */
[----:B------:R-:W-:Y:S02]  /*4130*/  UMOV UR4, 0x400 ;  /* 0x0000040000047882 */ /* 0x000fe40000000000 */
[----:B--2---:R-:W-:-:S09]  /*4140*/  ULEA UR4, UR5, UR4, 0x18 ;  /* 0x0000000405047291 */ /* 0x004fd2000f8ec0ff */
[----:B01----:R-:W0:Y:S03]  /*4150*/  LDS.64 R4, [UR4] ;  /* 0x00000004ff047984 */ /* 0x003e260008000a00 */
.L_x_55:
[----:B0----5:R-:W-:Y:S01]  /*4160*/  DSETP.MAX.AND P0, P1, R4, R8, PT ;  /* 0x000000080400722a */ /* 0x021fe2000390f000 */
[----:B------:R-:W-:Y:S01]  /*4170*/  IMAD.MOV.U32 R0, RZ, RZ, R5 ;  /* 0x000000ffff007224 */ /* 0x000fe200078e0005 */
[----:B------:R-:W-:Y:S05]  /*4180*/  YIELD ;  /* 0x0000000000007946 */ /* 0x000fea0003800000 */
[----:B------:R-:W-:Y:S02]  /*4190*/  IMAD.MOV.U32 R11, RZ, RZ, R9 ;  /* 0x000000ffff0b7224 */ /* 0x000fe400078e0009 */
[----:B------:R-:W-:-:S03]  /*41a0*/  IMAD.MOV.U32 R7, RZ, RZ, R8 ;  /* 0x000000ffff077224 */ /* 0x000fc600078e0008 */
[----:B------:R-:W-:Y:S02]  /*41b0*/  FSEL R13, R0, R11, P0 ;  /* 0x0000000b000d7208 */ /* 0x000fe40000000000 */
[----:B------:R-:W-:Y:S02]  /*41c0*/  @P1 LOP3.LUT R13, R11, 0x80000, RZ, 0xfc, !PT ;  /* 0x000800000b0d1812 */ /* 0x000fe400078efcff */
[----:B------:R-:W-:-:S03]  /*41d0*/  MOV R0, R4 ;  /* 0x0000000400007202 */ /* 0x000fc60000000f00 */
[----:B------:R-:W-:Y:S01]  /*41e0*/  IMAD.MOV.U32 R11, RZ, RZ, R13 ;  /* 0x000000ffff0b7224 */ /* 0x000fe200078e000d */
[----:B------:R-:W-:-:S06]  /*41f0*/  SEL R10, R0, R7, P0 ;  /* 0x00000007000a7207 */ /* 0x000fcc0000000000 */
[----:B------:R-:W2:Y:S02]  /*4200*/  ATOMG.E.CAS.64.STRONG.GPU PT, R10, [R2], R8, R10 ;  /* 0x00000008020a73a9 */ /* 0x000ea400001ee50a */
[-C--:B--2---:R-:W-:Y:S02]  /*4210*/  ISETP.NE.U32.AND P0, PT, R8, R10.reuse, PT ;  /* 0x0000000a0800720c */ /* 0x084fe40003f05070 */
[----:B------:R-:W-:Y:S02]  /*4220*/  MOV R8, R10 ;  /* 0x0000000a00087202 */ /* 0x000fe40000000f00 */
[----:B------:R-:W-:Y:S01]  /*4230*/  ISETP.NE.AND.EX P0, PT, R9, R11, PT, P0 ;  /* 0x0000000b0900720c */ /* 0x000fe20003f05300 */
[----:B------:R-:W-:-:S12]  /*4240*/  IMAD.MOV.U32 R9, RZ, RZ, R11 ;  /* 0x000000ffff097224 */ /* 0x000fd800078e000b */
[----:B------:R-:W-:Y:S05]  /*4250*/  @P0 BRA `(.L_x_55) ;  /* 0xfffffffc00c00947 */ /* 0x000fea000383ffff */
[----:B------:R-:W-:Y:S05]  /*4260*/  EXIT ;  /* 0x000000000000794d */ /* 0x000fea0003800000 */
        .weak           $__internal_0_$__cuda_sm20_dblrcp_rn_slowpath_v3
        .type           $__internal_0_$__cuda_sm20_dblrcp_rn_slowpath_v3,@function
        .size           $__internal_0_$__cuda_sm20_dblrcp_rn_slowpath_v3,($__internal_1_$__cuda_sm20_div_rn_f64_full - $__internal_0_$__cuda_sm20_dblrcp_rn_slowpath_v3)
$__internal_0_$__cuda_sm20_dblrcp_rn_slowpath_v3:
[----:B------:R-:W-:Y:S01]  /*4270*/  IMAD.MOV.U32 R12, RZ, RZ, R14 ;  /* 0x000000ffff0c7224 */ /* 0x000fe200078e000e */
[----:B------:R-:W-:Y:S01]  /*4280*/  MOV R13, R15 ;  /* 0x0000000f000d7202 */ /* 0x000fe20000000f00 */
[----:B------:R-:W-:Y:S05]  /*4290*/  BSSY.RECONVERGENT B2, `(.L_x_56) ;  /* 0x0000024000027945 */ /* 0x000fea0003800200 */
[----:B------:R-:W-:-:S14]  /*42a0*/  DSETP.GTU.AND P0, PT, |R12|, +INF , PT ;  /* 0x7ff000000c00742a */ /* 0x000fdc0003f0c200 */
[----:B------:R-:W-:Y:S05]  /*42b0*/  @P0 BRA `(.L_x_57) ;  /* 0x00000000007c0947 */ /* 0x000fea0003800000 */
[----:B------:R-:W-:-:S05]  /*42c0*/  LOP3.LUT R17, R15, 0x7fffffff, RZ, 0xc0, !PT ;  /* 0x7fffffff0f117812 */ /* 0x000fca00078ec0ff */
[----:B------:R-:W-:-:S05]  /*42d0*/  VIADD R14, R17, 0xffffffff ;  /* 0xffffffff110e7836 */ /* 0x000fca0000000000 */
[----:B------:R-:W-:-:S13]  /*42e0*/  ISETP.GE.U32.AND P0, PT, R14, 0x7fefffff, PT ;  /* 0x7fefffff0e00780c */ /* 0x000fda0003f06070 */
[----:B------:R-:W-:Y:S01]  /*42f0*/  @P0 LOP3.LUT R15, R13, 0x7ff00000, RZ, 0x3c, !PT ;  /* 0x7ff000000d0f0812 */ /* 0x000fe200078e3cff */
[----:B------:R-:W-:Y:S01]  /*4300*/  @P0 IMAD.MOV.U32 R14, RZ, RZ, RZ ;  /* 0x000000ffff0e0224 */ /* 0x000fe200078e00ff */
[----:B------:R-:W-:Y:S06]  /*4310*/  @P0 BRA `(.L_x_58) ;  /* 0x00000000006c0947 */ /* 0x000fec0003800000 */
[----:B------:R-:W-:-:S13]  /*4320*/  ISETP.GE.U32.AND P0, PT, R17, 0x1000001, PT ;  /* 0x010000011100780c */ /* 0x000fda0003f06070 */
[----:B------:R-:W-:Y:S05]  /*4330*/  @!P0 BRA `(.L_x_59) ;  /* 0x0000000000348947 */ /* 0x000fea0003800000 */
[----:B------:R-:W-:Y:S01]  /*4340*/  IADD3 R15, PT, PT, R13, -0x3fe00000, RZ ;  /* 0xc02000000d0f7810 */ /* 0x000fe20007ffe0ff */
[----:B------:R-:W-:-:S03]  /*4350*/  IMAD.MOV.U32 R14, RZ, RZ, R12 ;  /* 0x000000ffff0e7224 */ /* 0x000fc600078e000c */
[----:B------:R-:W0:Y:S03]  /*4360*/  MUFU.RCP64H R17, R15 ;  /* 0x0000000f00117308 */ /* 0x000e260000001800 */
[----:B0-----:R-:W-:-:S08]  /*4370*/  DFMA R26, -R14, R16, 1 ;  /* 0x3ff000000e1a742b */ /* 0x001fd00000000110 */
[----:B------:R-:W-:-:S08]  /*4380*/  DFMA R26, R26, R26, R26 ;  /* 0x0000001a1a1a722b */ /* 0x000fd0000000001a */
[----:B------:R-:W-:-:S08]  /*4390*/  DFMA R26, R16, R26, R16 ;  /* 0x0000001a101a722b */ /* 0x000fd00000000010 */
[----:B------:R-:W-:-:S08]  /*43a0*/  DFMA R16, -R14, R26, 1 ;  /* 0x3ff000000e10742b */ /* 0x000fd0000000011a */
[----:B------:R-:W-:-:S08]  /*43b0*/  DFMA R16, R26, R16, R26 ;  /* 0x000000101a10722b */ /* 0x000fd0000000001a */
[----:B------:R-:W-:-:S08]  /*43c0*/  DMUL R16, R16, 2.2250738585072013831e-308 ;  /* 0x0010000010107828 */ /* 0x000fd00000000000 */
[----:B------:R-:W-:-:S08]  /*43d0*/  DFMA R12, -R12, R16, 1 ;  /* 0x3ff000000c0c742b */ /* 0x000fd00000000110 */
[----:B------:R-:W-:-:S08]  /*43e0*/  DFMA R12, R12, R12, R12 ;  /* 0x0000000c0c0c722b */ /* 0x000fd0000000000c */
[----:B------:R-:W-:Y:S01]  /*43f0*/  DFMA R14, R16, R12, R16 ;  /* 0x0000000c100e722b */ /* 0x000fe20000000010 */
[----:B------:R-:W-:Y:S10]  /*4400*/  BRA `(.L_x_58) ;  /* 0x0000000000307947 */ /* 0x000ff40003800000 */
.L_x_59:
[----:B------:R-:W-:Y:S01]  /*4410*/  DMUL R12, R12, 8.11296384146066816958e+31 ;  /* 0x469000000c0c7828 */ /* 0x000fe20000000000 */
[----:B------:R-:W-:-:S05]  /*4420*/  IMAD.MOV.U32 R14, RZ, RZ, R16 ;  /* 0x000000ffff0e7224 */ /* 0x000fca00078e0010 */
[----:B------:R-:W0:Y:S02]  /*4430*/  MUFU.RCP64H R15, R13 ;  /* 0x0000000d000f7308 */ /* 0x000e240000001800 */
[----:B0-----:R-:W-:-:S08]  /*4440*/  DFMA R16, -R12, R14, 1 ;  /* 0x3ff000000c10742b */ /* 0x001fd0000000010e */
[----:B------:R-:W-:-:S08]  /*4450*/  DFMA R16, R16, R16, R16 ;  /* 0x000000101010722b */ /* 0x000fd00000000010 */
[----:B------:R-:W-:-:S08]  /*4460*/  DFMA R16, R14, R16, R14 ;  /* 0x000000100e10722b */ /* 0x000fd0000000000e */
[----:B------:R-:W-:-:S08]  /*4470*/  DFMA R14, -R12, R16, 1 ;  /* 0x3ff000000c0e742b */ /* 0x000fd00000000110 */
[----:B------:R-:W-:-:S08]  /*4480*/  DFMA R14, R16, R14, R16 ;  /* 0x0000000e100e722b */ /* 0x000fd00000000010 */
[----:B------:R-:W-:Y:S01]  /*4490*/  DMUL R14, R14, 8.11296384146066816958e+31 ;  /* 0x469000000e0e7828 */ /* 0x000fe20000000000 */
[----:B------:R-:W-:Y:S10]  /*44a0*/  BRA `(.L_x_58) ;  /* 0x0000000000087947 */ /* 0x000ff40003800000 */
.L_x_57:
[----:B------:R-:W-:Y:S02]  /*44b0*/  LOP3.LUT R15, R13, 0x80000, RZ, 0xfc, !PT ;  /* 0x000800000d0f7812 */ /* 0x000fe400078efcff */
[----:B------:R-:W-:-:S07]  /*44c0*/  MOV R14, R12 ;  /* 0x0000000c000e7202 */ /* 0x000fce0000000f00 */
.L_x_58:
[----:B------:R-:W-:Y:S05]  /*44d0*/  BSYNC.RECONVERGENT B2 ;  /* 0x0000000000027941 */ /* 0x000fea0003800200 */
.L_x_56:
[----:B------:R-:W-:Y:S01]  /*44e0*/  MOV R19, 0x0 ;  /* 0x0000000000137802 */ /* 0x000fe20000000f00 */
[----:B------:R-:W-:Y:S02]  /*44f0*/  IMAD.MOV.U32 R12, RZ, RZ, R14 ;  /* 0x000000ffff0c7224 */ /* 0x000fe400078e000e */
[----:B------:R-:W-:Y:S01]  /*4500*/  IMAD.MOV.U32 R13, RZ, RZ, R15 ;  /* 0x000000ffff0d7224 */ /* 0x000fe200078e000f */
[----:B------:R-:W-:Y:S06]  /*4510*/  RET.REL.NODEC R18 `(_Z12svdIterationPdS_PiS0_S_iiii) ;  /* 0xffffffb812b87950 */ /* 0x000fec0003c3ffff */
        .weak           $__internal_1_$__cuda_sm20_div_rn_f64_full
        .type           $__internal_1_$__cuda_sm20_div_rn_f64_full,@function
        .size           $__internal_1_$__cuda_sm20_div_rn_f64_full,($__internal_2_$__cuda_sm20_dsqrt_rn_f64_mediumpath_v1 - $__internal_1_$__cuda_sm20_div_rn_f64_full)
$__internal_1_$__cuda_sm20_div_rn_f64_full:
[C---:B------:R-:W-:Y:S01]  /*4520*/  FSETP.GEU.AND P0, PT, |R15|.reuse, 1.469367938527859385e-39, PT ;  /* 0x001000000f00780b */ /* 0x040fe20003f0e200 */
[----:B------:R-:W-:Y:S01]  /*4530*/  IMAD.MOV.U32 R14, RZ, RZ, R12 ;  /* 0x000000ffff0e7224 */ /* 0x000fe200078e000c */
[----:B------:R-:W-:Y:S01]  /*4540*/  LOP3.LUT R13, R15, 0x800fffff, RZ, 0xc0, !PT ;  /* 0x800fffff0f0d7812 */ /* 0x000fe200078ec0ff */
[----:B------:R-:W-:Y:S01]  /*4550*/  IMAD.MOV.U32 R18, RZ, RZ, 0x1 ;  /* 0x00000001ff127424 */ /* 0x000fe200078e00ff */
[----:B------:R-:W-:Y:S01]  /*4560*/  FSETP.GEU.AND P3, PT, |R17|, 1.469367938527859385e-39, PT ;  /* 0x001000001100780b */ /* 0x000fe20003f6e200 */
[----:B------:R-:W-:Y:S01]  /*4570*/  BSSY.RECONVERGENT B2, `(.L_x_60) ;  /* 0x0000052000027945 */ /* 0x000fe20003800200 */
[----:B------:R-:W-:Y:S02]  /*4580*/  LOP3.LUT R13, R13, 0x3ff00000, RZ, 0xfc, !PT ;  /* 0x3ff000000d0d7812 */ /* 0x000fe400078efcff */
[----:B------:R-:W-:Y:S02]  /*4590*/  LOP3.LUT R11, R17, 0x7ff00000, RZ, 0xc0, !PT ;  /* 0x7ff00000110b7812 */ /* 0x000fe400078ec0ff */
[----:B------:R-:W-:-:S02]  /*45a0*/  LOP3.LUT R38, R15, 0x7ff00000, RZ, 0xc0, !PT ;  /* 0x7ff000000f267812 */ /* 0x000fc400078ec0ff */
[----:B------:R-:W-:Y:S01]  /*45b0*/  MOV R35, R11 ;  /* 0x0000000b00237202 */ /* 0x000fe20000000f00 */
[----:B------:R-:W-:Y:S01]  /*45c0*/  @!P0 DMUL R12, R14, 8.98846567431157953865e+307 ;  /* 0x7fe000000e0c8828 */ /* 0x000fe20000000000 */
[----:B------:R-:W-:-:S03]  /*45d0*/  ISETP.GE.U32.AND P2, PT, R11, R38, PT ;  /* 0x000000260b00720c */ /* 0x000fc60003f46070 */
[----:B------:R-:W-:Y:S02]  /*45e0*/  @!P3 LOP3.LUT R8, R15, 0x7ff00000, RZ, 0xc0, !PT ;  /* 0x7ff000000f08b812 */ /* 0x000fe400078ec0ff */
[----:B------:R-:W0:Y:S02]  /*45f0*/  MUFU.RCP64H R19, R13 ;  /* 0x0000000d00137308 */ /* 0x000e240000001800 */
[----:B------:R-:W-:Y:S02]  /*4600*/  @!P3 ISETP.GE.U32.AND P4, PT, R11, R8, PT ;  /* 0x000000080b00b20c */ /* 0x000fe40003f86070 */
[----:B------:R-:W-:Y:S02]  /*4610*/  MOV R8, 0x1ca00000 ;  /* 0x1ca0000000087802 */ /* 0x000fe40000000f00 */
[----:B------:R-:W-:Y:S02]  /*4620*/  @!P0 LOP3.LUT R38, R13, 0x7ff00000, RZ, 0xc0, !PT ;  /* 0x7ff000000d268812 */ /* 0x000fe400078ec0ff */
[----:B------:R-:W-:-:S03]  /*4630*/  @!P3 SEL R31, R8, 0x63400000, !P4 ;  /* 0x63400000081fb807 */ /* 0x000fc60006000000 */
[----:B------:R-:W-:Y:S01]  /*4640*/  VIADD R42, R38, 0xffffffff ;  /* 0xffffffff262a7836 */ /* 0x000fe20000000000 */
[----:B------:R-:W-:-:S04]  /*4650*/  @!P3 LOP3.LUT R32, R31, 0x80000000, R17, 0xf8, !PT ;  /* 0x800000001f20b812 */ /* 0x000fc800078ef811 */
[----:B------:R-:W-:Y:S01]  /*4660*/  @!P3 LOP3.LUT R33, R32, 0x100000, RZ, 0xfc, !PT ;  /* 0x001000002021b812 */ /* 0x000fe200078efcff */
[----:B0-----:R-:W-:Y:S01]  /*4670*/  DFMA R26, R18, -R12, 1 ;  /* 0x3ff00000121a742b */ /* 0x001fe2000000080c */
[----:B------:R-:W-:-:S07]  /*4680*/  @!P3 IMAD.MOV.U32 R32, RZ, RZ, RZ ;  /* 0x000000ffff20b224 */ /* 0x000fce00078e00ff */
[----:B------:R-:W-:-:S08]  /*4690*/  DFMA R26, R26, R26, R26 ;  /* 0x0000001a1a1a722b */ /* 0x000fd0000000001a */
[----:B------:R-:W-:Y:S01]  /*46a0*/  DFMA R26, R18, R26, R18 ;  /* 0x0000001a121a722b */ /* 0x000fe20000000012 */
[----:B------:R-:W-:Y:S01]  /*46b0*/  SEL R19, R8, 0x63400000, !P2 ;  /* 0x6340000008137807 */ /* 0x000fe20005000000 */
[----:B------:R-:W-:-:S03]  /*46c0*/  IMAD.MOV.U32 R18, RZ, RZ, R16 ;  /* 0x000000ffff127224 */ /* 0x000fc600078e0010 */
[----:B------:R-:W-:-:S03]  /*46d0*/  LOP3.LUT R19, R19, 0x800fffff, R17, 0xf8, !PT ;  /* 0x800fffff13137812 */ /* 0x000fc600078ef811 */
[----:B------:R-:W-:-:S03]  /*46e0*/  DFMA R30, R26, -R12, 1 ;  /* 0x3ff000001a1e742b */ /* 0x000fc6000000080c */
[----:B------:R-:W-:-:S05]  /*46f0*/  @!P3 DFMA R18, R18, 2, -R32 ;  /* 0x400000001212b82b */ /* 0x000fca0000000820 */
[----:B------:R-:W-:-:S05]  /*4700*/  DFMA R30, R26, R30, R26 ;  /* 0x0000001e1a1e722b */ /* 0x000fca000000001a */
[----:B------:R-:W-:-:S03]  /*4710*/  @!P3 LOP3.LUT R35, R19, 0x7ff00000, RZ, 0xc0, !PT ;  /* 0x7ff000001323b812 */ /* 0x000fc600078ec0ff */
[----:B------:R-:W-:Y:S02]  /*4720*/  DMUL R26, R30, R18 ;  /* 0x000000121e1a7228 */ /* 0x000fe40000000000 */
[----:B------:R-:W-:-:S05]  /*4730*/  VIADD R39, R35, 0xffffffff ;  /* 0xffffffff23277836 */ /* 0x000fca0000000000 */
[----:B------:R-:W-:Y:S01]  /*4740*/  ISETP.GT.U32.AND P0, PT, R39, 0x7feffffe, PT ;  /* 0x7feffffe2700780c */ /* 0x000fe20003f04070 */
[----:B------:R-:W-:-:S03]  /*4750*/  DFMA R32, R26, -R12, R18 ;  /* 0x8000000c1a20722b */ /* 0x000fc60000000012 */
[----:B------:R-:W-:-:S05]  /*4760*/  ISETP.GT.U32.OR P0, PT, R42, 0x7feffffe, P0 ;  /* 0x7feffffe2a00780c */ /* 0x000fca0000704470 */
[----:B------:R-:W-:-:S08]  /*4770*/  DFMA R32, R30, R32, R26 ;  /* 0x000000201e20722b */ /* 0x000fd0000000001a */
[----:B------:R-:W-:Y:S05]  /*4780*/  @P0 BRA `(.L_x_61) ;  /* 0x00000000006c0947 */ /* 0x000fea0003800000 */
[----:B------:R-:W-:-:S04]  /*4790*/  LOP3.LUT R26, R15, 0x7ff00000, RZ, 0xc0, !PT ;  /* 0x7ff000000f1a7812 */ /* 0x000fc800078ec0ff */
[CC--:B------:R-:W-:Y:S02]  /*47a0*/  VIADDMNMX R16, R11.reuse, -R26.reuse, 0xb9600000, !PT ;  /* 0xb96000000b107446 */ /* 0x0c0fe4000780091a */
[----:B------:R-:W-:Y:S02]  /*47b0*/  ISETP.GE.U32.AND P0, PT, R11, R26, PT ;  /* 0x0000001a0b00720c */ /* 0x000fe40003f06070 */
[----:B------:R-:W-:Y:S02]  /*47c0*/  VIMNMX R16, PT, PT, R16, 0x46a00000, PT ;  /* 0x46a0000010107848 */ /* 0x000fe40003fe0100 */
[----:B------:R-:W-:-:S04]  /*47d0*/  SEL R11, R8, 0x63400000, !P0 ;  /* 0x63400000080b7807 */ /* 0x000fc80004000000 */
[----:B------:R-:W-:Y:S01]  /*47e0*/  IADD3 R8, PT, PT, -R11, R16, RZ ;  /* 0x000000100b087210 */ /* 0x000fe20007ffe1ff */
[----:B------:R-:W-:-:S04]  /*47f0*/  IMAD.MOV.U32 R16, RZ, RZ, RZ ;  /* 0x000000ffff107224 */ /* 0x000fc800078e00ff */
[----:B------:R-:W-:-:S06]  /*4800*/  VIADD R17, R8, 0x7fe00000 ;  /* 0x7fe0000008117836 */ /* 0x000fcc0000000000 */
[----:B------:R-:W-:-:S10]  /*4810*/  DMUL R26, R32, R16 ;  /* 0x00000010201a7228 */ /* 0x000fd40000000000 */
[----:B------:R-:W-:-:S13]  /*4820*/  FSETP.GTU.AND P0, PT, |R27|, 1.469367938527859385e-39, PT ;  /* 0x001000001b00780b */ /* 0x000fda0003f0c200 */
[----:B------:R-:W-:Y:S05]  /*4830*/  @P0 BRA `(.L_x_62) ;  /* 0x0000000000940947 */ /* 0x000fea0003800000 */
[----:B------:R-:W-:Y:S01]  /*4840*/  DFMA R12, R32, -R12, R18 ;  /* 0x8000000c200c722b */ /* 0x000fe20000000012 */
[----:B------:R-:W-:-:S09]  /*4850*/  MOV R16, RZ ;  /* 0x000000ff00107202 */ /* 0x000fd20000000f00 */
[C---:B------:R-:W-:Y:S02]  /*4860*/  FSETP.NEU.AND P0, PT, R13.reuse, RZ, PT ;  /* 0x000000ff0d00720b */ /* 0x040fe40003f0d000 */
[----:B------:R-:W-:-:S04]  /*4870*/  LOP3.LUT R15, R13, 0x80000000, R15, 0x48, !PT ;  /* 0x800000000d0f7812 */ /* 0x000fc800078e480f */
[----:B------:R-:W-:-:S07]  /*4880*/  LOP3.LUT R17, R15, R17, RZ, 0xfc, !PT ;  /* 0x000000110f117212 */ /* 0x000fce00078efcff */
[----:B------:R-:W-:Y:S05]  /*4890*/  @!P0 BRA `(.L_x_62) ;  /* 0x00000000007c8947 */ /* 0x000fea0003800000 */
[----:B------:R-:W-:Y:S01]  /*48a0*/  IMAD.MOV R13, RZ, RZ, -R8 ;  /* 0x000000ffff0d7224 */ /* 0x000fe200078e0a08 */
[----:B------:R-:W-:Y:S01]  /*48b0*/  DMUL.RP R16, R32, R16 ;  /* 0x0000001020107228 */ /* 0x000fe20000008000 */
[----:B------:R-:W-:Y:S01]  /*48c0*/  IMAD.MOV.U32 R12, RZ, RZ, RZ ;  /* 0x000000ffff0c7224 */ /* 0x000fe200078e00ff */
[----:B------:R-:W-:-:S05]  /*48d0*/  IADD3 R11, PT, PT, -R8, -0x43300000, RZ ;  /* 0xbcd00000080b7810 */ /* 0x000fca0007ffe1ff */
[----:B------:R-:W-:-:S03]  /*48e0*/  DFMA R12, R26, -R12, R32 ;  /* 0x8000000c1a0c722b */ /* 0x000fc60000000020 */
[----:B------:R-:W-:-:S07]  /*48f0*/  LOP3.LUT R15, R17, R15, RZ, 0x3c, !PT ;  /* 0x0000000f110f7212 */ /* 0x000fce00078e3cff */
[----:B------:R-:W-:-:S04]  /*4900*/  FSETP.NEU.AND P0, PT, |R13|, R11, PT ;  /* 0x0000000b0d00720b */ /* 0x000fc80003f0d200 */
[----:B------:R-:W-:Y:S02]  /*4910*/  FSEL R26, R16, R26, !P0 ;  /* 0x0000001a101a7208 */ /* 0x000fe40004000000 */
[----:B------:R-:W-:Y:S01]  /*4920*/  FSEL R27, R15, R27, !P0 ;  /* 0x0000001b0f1b7208 */ /* 0x000fe20004000000 */
[----:B------:R-:W-:Y:S06]  /*4930*/  BRA `(.L_x_62) ;  /* 0x0000000000547947 */ /* 0x000fec0003800000 */
.L_x_61:
[----:B------:R-:W-:-:S14]  /*4940*/  DSETP.NAN.AND P0, PT, R16, R16, PT ;  /* 0x000000101000722a */ /* 0x000fdc0003f08000 */
[----:B------:R-:W-:Y:S05]  /*4950*/  @P0 BRA `(.L_x_63) ;  /* 0x0000000000440947 */ /* 0x000fea0003800000 */
[----:B------:R-:W-:-:S14]  /*4960*/  DSETP.NAN.AND P0, PT, R14, R14, PT ;  /* 0x0000000e0e00722a */ /* 0x000fdc0003f08000 */
[----:B------:R-:W-:Y:S05]  /*4970*/  @P0 BRA `(.L_x_64) ;  /* 0x0000000000300947 */ /* 0x000fea0003800000 */
[----:B------:R-:W-:Y:S01]  /*4980*/  ISETP.NE.AND P0, PT, R35, R38, PT ;  /* 0x000000262300720c */ /* 0x000fe20003f05270 */
[----:B------:R-:W-:Y:S01]  /*4990*/  IMAD.MOV.U32 R27, RZ, RZ, -0x80000 ;  /* 0xfff80000ff1b7424 */ /* 0x000fe200078e00ff */
[----:B------:R-:W-:-:S11]  /*49a0*/  MOV R26, 0x0 ;  /* 0x00000000001a7802 */ /* 0x000fd60000000f00 */
[----:B------:R-:W-:Y:S05]  /*49b0*/  @!P0 BRA `(.L_x_62) ;  /* 0x0000000000348947 */ /* 0x000fea0003800000 */
[----:B------:R-:W-:Y:S02]  /*49c0*/  ISETP.NE.AND P0, PT, R35, 0x7ff00000, PT ;  /* 0x7ff000002300780c */ /* 0x000fe40003f05270 */
[----:B------:R-:W-:Y:S02]  /*49d0*/  LOP3.LUT R27, R17, 0x80000000, R15, 0x48, !PT ;  /* 0x80000000111b7812 */ /* 0x000fe400078e480f */
[----:B------:R-:W-:-:S13]  /*49e0*/  ISETP.EQ.OR P0, PT, R38, RZ, !P0 ;  /* 0x000000ff2600720c */ /* 0x000fda0004702670 */
[----:B------:R-:W-:Y:S01]  /*49f0*/  @P0 LOP3.LUT R8, R27, 0x7ff00000, RZ, 0xfc, !PT ;  /* 0x7ff000001b080812 */ /* 0x000fe200078efcff */
[----:B------:R-:W-:Y:S01]  /*4a00*/  @!P0 IMAD.MOV.U32 R26, RZ, RZ, RZ ;  /* 0x000000ffff1a8224 */ /* 0x000fe200078e00ff */
[----:B------:R-:W-:-:S03]  /*4a10*/  @P0 MOV R26, RZ ;  /* 0x000000ff001a0202 */ /* 0x000fc60000000f00 */
[----:B------:R-:W-:Y:S01]  /*4a20*/  @P0 IMAD.MOV.U32 R27, RZ, RZ, R8 ;  /* 0x000000ffff1b0224 */ /* 0x000fe200078e0008 */
[----:B------:R-:W-:Y:S06]  /*4a30*/  BRA `(.L_x_62) ;  /* 0x0000000000147947 */ /* 0x000fec0003800000 */
.L_x_64:
[----:B------:R-:W-:Y:S01]  /*4a40*/  LOP3.LUT R27, R15, 0x80000, RZ, 0xfc, !PT ;  /* 0x000800000f1b7812 */ /* 0x000fe200078efcff */
[----:B------:R-:W-:Y:S01]  /*4a50*/  IMAD.MOV.U32 R26, RZ, RZ, R14 ;  /* 0x000000ffff1a7224 */ /* 0x000fe200078e000e */
[----:B------:R-:W-:Y:S06]  /*4a60*/  BRA `(.L_x_62) ;  /* 0x0000000000087947 */ /* 0x000fec0003800000 */
.L_x_63:
[----:B------:R-:W-:Y:S02]  /*4a70*/  LOP3.LUT R27, R17, 0x80000, RZ, 0xfc, !PT ;  /* 0x00080000111b7812 */ /* 0x000fe400078efcff */
[----:B------:R-:W-:-:S07]  /*4a80*/  MOV R26, R16 ;  /* 0x00000010001a7202 */ /* 0x000fce0000000f00 */
.L_x_62:
[----:B------:R-:W-:Y:S05]  /*4a90*/  BSYNC.RECONVERGENT B2 ;  /* 0x0000000000027941 */ /* 0x000fea0003800200 */
.L_x_60:
[----:B------:R-:W-:Y:S02]  /*4aa0*/  HFMA2 R35, -RZ, RZ, 0, 0 ;  /* 0x00000000ff237431 */ /* 0x000fe400000001ff */
[----:B------:R-:W-:Y:S02]  /*4ab0*/  IMAD.MOV.U32 R8, RZ, RZ, R26 ;  /* 0x000000ffff087224 */ /* 0x000fe400078e001a */
[----:B------:R-:W-:Y:S01]  /*4ac0*/  IMAD.MOV.U32 R11, RZ, RZ, R27 ;  /* 0x000000ffff0b7224 */ /* 0x000fe200078e001b */
[----:B------:R-:W-:Y:S06]  /*4ad0*/  RET.REL.NODEC R34 `(_Z12svdIterationPdS_PiS0_S_iiii) ;  /* 0xffffffb422487950 */ /* 0x000fec0003c3ffff */
        .weak           $__internal_2_$__cuda_sm20_dsqrt_rn_f64_mediumpath_v1
        .type           $__internal_2_$__cuda_sm20_dsqrt_rn_f64_mediumpath_v1,@function
        .size           $__internal_2_$__cuda_sm20_dsqrt_rn_f64_mediumpath_v1,(.L_x_73 - $__internal_2_$__cuda_sm20_dsqrt_rn_f64_mediumpath_v1)
$__internal_2_$__cuda_sm20_dsqrt_rn_f64_mediumpath_v1:
[----:B------:R-:W-:Y:S01]  /*4ae0*/  ISETP.GE.U32.AND P0, PT, R12, -0x3400000, PT ;  /* 0xfcc000000c00780c */ /* 0x000fe20003f06070 */
[----:B------:R-:W-:Y:S01]  /*4af0*/  BSSY.RECONVERGENT B2, `(.L_x_65) ;  /* 0x0000024000027945 */ /* 0x000fe20003800200 */
[----:B------:R-:W-:-:S11]  /*4b00*/  IMAD.MOV.U32 R12, RZ, RZ, R30 ;  /* 0x000000ffff0c7224 */ /* 0x000fd600078e001e */
[----:B------:R-:W-:Y:S05]  /*4b10*/  @!P0 BRA `(.L_x_66) ;  /* 0x0000000000208947 */ /* 0x000fea0003800000 */
[----:B------:R-:W-:-:S10]  /*4b20*/  DFMA.RM R16, R14, R16, R26 ;  /* 0x000000100e10722b */ /* 0x000fd4000000401a */
[----:B------:R-:W-:-:S05]  /*4b30*/  IADD3 R14, P0, PT, R16, 0x1, RZ ;  /* 0x00000001100e7810 */ /* 0x000fca0007f1e0ff */
[----:B------:R-:W-:-:S06]  /*4b40*/  IMAD.X R15, RZ, RZ, R17, P0 ;  /* 0x000000ffff0f7224 */ /* 0x000fcc00000e0611 */
[----:B------:R-:W-:-:S08]  /*4b50*/  DFMA.RP R12, -R16, R14, R12 ;  /* 0x0000000e100c722b */ /* 0x000fd0000000810c */
[----:B------:R-:W-:-:S06]  /*4b60*/  DSETP.GT.AND P0, PT, R12, RZ, PT ;  /* 0x000000ff0c00722a */ /* 0x000fcc0003f04000 */
[----:B------:R-:W-:Y:S02]  /*4b70*/  FSEL R14, R14, R16, P0 ;  /* 0x000000100e0e7208 */ /* 0x000fe40000000000 */
[----:B------:R-:W-:Y:S01]  /*4b80*/  FSEL R15, R15, R17, P0 ;  /* 0x000000110f0f7208 */ /* 0x000fe20000000000 */
[----:B------:R-:W-:Y:S06]  /*4b90*/  BRA `(.L_x_67) ;  /* 0x0000000000647947 */ /* 0x000fec0003800000 */
.L_x_66:
[----:B------:R-:W-:-:S14]  /*4ba0*/  DSETP.NE.AND P0, PT, R12, RZ, PT ;  /* 0x000000ff0c00722a */ /* 0x000fdc0003f05000 */
[----:B------:R-:W-:Y:S05]  /*4bb0*/  @!P0 BRA `(.L_x_68) ;  /* 0x0000000000588947 */ /* 0x000fea0003800000 */
[----:B------:R-:W-:-:S13]  /*4bc0*/  ISETP.GE.AND P0, PT, R13, RZ, PT ;  /* 0x000000ff0d00720c */ /* 0x000fda0003f06270 */
[----:B------:R-:W-:Y:S01]  /*4bd0*/  @!P0 MOV R14, 0x0 ;  /* 0x00000000000e8802 */ /* 0x000fe20000000f00 */
[----:B------:R-:W-:Y:S01]  /*4be0*/  @!P0 IMAD.MOV.U32 R15, RZ, RZ, -0x80000 ;  /* 0xfff80000ff0f8424 */ /* 0x000fe200078e00ff */
[----:B------:R-:W-:Y:S06]  /*4bf0*/  @!P0 BRA `(.L_x_67) ;  /* 0x00000000004c8947 */ /* 0x000fec0003800000 */
[----:B------:R-:W-:-:S13]  /*4c00*/  ISETP.GT.AND P0, PT, R13, 0x7fefffff, PT ;  /* 0x7fefffff0d00780c */ /* 0x000fda0003f04270 */
[----:B------:R-:W-:Y:S05]  /*4c10*/  @P0 BRA `(.L_x_68) ;  /* 0x0000000000400947 */ /* 0x000fea0003800000 */
[----:B------:R-:W-:Y:S01]  /*4c20*/  DMUL R12, R12, 8.11296384146066816958e+31 ;  /* 0x469000000c0c7828 */ /* 0x000fe20000000000 */
[----:B------:R-:W-:Y:S01]  /*4c30*/  IMAD.MOV.U32 R16, RZ, RZ, RZ ;  /* 0x000000ffff107224 */ /* 0x000fe200078e00ff */
[----:B------:R-:W-:Y:S01]  /*4c40*/  MOV R26, 0x0 ;  /* 0x00000000001a7802 */ /* 0x000fe20000000f00 */
[----:B------:R-:W-:-:S03]  /*4c50*/  IMAD.MOV.U32 R27, RZ, RZ, 0x3fd80000 ;  /* 0x3fd80000ff1b7424 */ /* 0x000fc600078e00ff */
[----:B------:R-:W0:Y:S02]  /*4c60*/  MUFU.RSQ64H R17, R13 ;  /* 0x0000000d00117308 */ /* 0x000e240000001c00 */
[----:B0-----:R-:W-:-:S08]  /*4c70*/  DMUL R14, R16, R16 ;  /* 0x00000010100e7228 */ /* 0x001fd00000000000 */
[----:B------:R-:W-:-:S08]  /*4c80*/  DFMA R14, R12, -R14, 1 ;  /* 0x3ff000000c0e742b */ /* 0x000fd0000000080e */
[----:B------:R-:W-:Y:S02]  /*4c90*/  DFMA R26, R14, R26, 0.5 ;  /* 0x3fe000000e1a742b */ /* 0x000fe4000000001a */
[----:B------:R-:W-:-:S08]  /*4ca0*/  DMUL R14, R16, R14 ;  /* 0x0000000e100e7228 */ /* 0x000fd00000000000 */
[----:B------:R-:W-:-:S08]  /*4cb0*/  DFMA R26, R26, R14, R16 ;  /* 0x0000000e1a1a722b */ /* 0x000fd00000000010 */
[----:B------:R-:W-:Y:S02]  /*4cc0*/  DMUL R14, R12, R26 ;  /* 0x0000001a0c0e7228 */ /* 0x000fe40000000000 */
[----:B------:R-:W-:-:S06]  /*4cd0*/  VIADD R27, R27, 0xfff00000 ;  /* 0xfff000001b1b7836 */ /* 0x000fcc0000000000 */
[----:B------:R-:W-:-:S08]  /*4ce0*/  DFMA R16, R14, -R14, R12 ;  /* 0x8000000e0e10722b */ /* 0x000fd0000000000c */
[----:B------:R-:W-:-:S10]  /*4cf0*/  DFMA R14, R26, R16, R14 ;  /* 0x000000101a0e722b */ /* 0x000fd4000000000e */
[----:B------:R-:W-:Y:S01]  /*4d00*/  IADD3 R15, PT, PT, R15, -0x3500000, RZ ;  /* 0xfcb000000f0f7810 */ /* 0x000fe20007ffe0ff */
[----:B------:R-:W-:Y:S06]  /*4d10*/  BRA `(.L_x_67) ;  /* 0x0000000000047947 */ /* 0x000fec0003800000 */
.L_x_68:
[----:B------:R-:W-:-:S11]  /*4d20*/  DADD R14, R12, R12 ;  /* 0x000000000c0e7229 */ /* 0x000fd6000000000c */
.L_x_67:
[----:B------:R-:W-:Y:S05]  /*4d30*/  BSYNC.RECONVERGENT B2 ;  /* 0x0000000000027941 */ /* 0x000fea0003800200 */
.L_x_65:
[----:B------:R-:W-:-:S04]  /*4d40*/  IMAD.MOV.U32 R19, RZ, RZ, 0x0 ;  /* 0x00000000ff137424 */ /* 0x000fc800078e00ff */
[----:B------:R-:W-:Y:S05]  /*4d50*/  RET.REL.NODEC R18 `(_Z12svdIterationPdS_PiS0_S_iiii) ;  /* 0xffffffb012a87950 */ /* 0x000fea0003c3ffff */
.L_x_69:
        /* <DEDUP_REMOVED lines=10> */
.L_x_73:


//--------------------- .text._Z9transposePdS_    --------------------------
	.section	.text._Z9transposePdS_,"ax",@progbits
	.align	128
        .global         _Z9transposePdS_
        .type           _Z9transposePdS_,@function
        .size           _Z9transposePdS_,(.L_x_76 - _Z9transposePdS_)
        .other          _Z9transposePdS_,@"STO_CUDA_ENTRY STV_DEFAULT"
_Z9transposePdS_:
.text._Z9transposePdS_:
[----:B------:R-:W-:Y:S01]  /*0000*/  LDC R1, c[0x0][0x37c] ;  /* 0x0000df00ff017b82 */ /* 0x000fe20000000800 */
[----:B------:R-:W0:Y:S07]  /*0010*/  S2R R2, SR_TID.X ;  /* 0x0000000000027919 */ /* 0x000e2e0000002100 */
[----:B------:R-:W1:Y:S01]  /*0020*/  LDC R0, c[0x0][0x364] ;  /* 0x0000d900ff007b82 */ /* 0x000e620000000800 */
[----:B------:R-:W1:Y:S07]  /*0030*/  S2R R3, SR_TID.Y ;  /* 0x0000000000037919 */ /* 0x000e6e0000002200 */
[----:B------:R-:W0:Y:S08]  /*0040*/  S2UR UR5, SR_CTAID.X ;  /* 0x00000000000579c3 */ /* 0x000e300000002500 */
[----:B------:R-:W0:Y:S08]  /*0050*/  LDC R7, c[0x0][0x360] ;  /* 0x0000d800ff077b82 */ /* 0x000e300000000800 */
[----:B------:R-:W1:Y:S01]  /*0060*/  S2UR UR4, SR_CTAID.Y ;  /* 0x00000000000479c3 */ /* 0x000e620000002600 */
[----:B0-----:R-:W-:-:S05]  /*0070*/  IMAD R7, R7, UR5, R2 ;  /* 0x0000000507077c24 */ /* 0x001fca000f8e0202 */
[----:B------:R-:W-:Y:S01]  /*0080*/  ISETP.GT.AND P0, PT, R7, 0xfff, PT ;  /* 0x00000fff0700780c */ /* 0x000fe20003f04270 */
[----:B-1----:R-:W-:-:S05]  /*0090*/  IMAD R0, R0, UR4, R3 ;  /* 0x0000000400007c24 */ /* 0x002fca000f8e0203 */
[----:B------:R-:W-:-:S13]  /*00a0*/  ISETP.GT.U32.OR P0, PT, R0, 0xfff, P0 ;  /* 0x00000fff0000780c */ /* 0x000fda0000704470 */
[----:B------:R-:W-:Y:S05]  /*00b0*/  @P0 EXIT ;  /* 0x000000000000094d */ /* 0x000fea0003800000 */
[----:B------:R-:W0:Y:S01]  /*00c0*/  LDC.64 R2, c[0x0][0x380] ;  /* 0x0000e000ff027b82 */ /* 0x000e220000000a00 */
[----:B------:R-:W1:Y:S01]  /*00d0*/  LDCU.64 UR4, c[0x0][0x358] ;  /* 0x00006b00ff0477ac */ /* 0x000e620008000a00 */
[----:B------:R-:W-:-:S05]  /*00e0*/  LEA R5, R0, R7, 0xc ;  /* 0x0000000700057211 */ /* 0x000fca00078e60ff */
[----:B0-----:R-:W-:Y:S02]  /*00f0*/  IMAD.WIDE R2, R5, 0x8, R2 ;  /* 0x0000000805027825 */ /* 0x001fe400078e0202 */
[----:B------:R-:W0:Y:S04]  /*0100*/  LDC.64 R4, c[0x0][0x388] ;  /* 0x0000e200ff047b82 */ /* 0x000e280000000a00 */
[----:B-1----:R-:W2:Y:S01]  /*0110*/  LDG.E.64 R2, desc[UR4][R2.64] ;  /* 0x0000000402027981 */ /* 0x002ea2000c1e1b00 */
[----:B------:R-:W-:-:S05]  /*0120*/  LEA R7, R7, R0, 0xc ;  /* 0x0000000007077211 */ /* 0x000fca00078e60ff */
[----:B0-----:R-:W-:-:S05]  /*0130*/  IMAD.WIDE R4, R7, 0x8, R4 ;  /* 0x0000000807047825 */ /* 0x001fca00078e0204 */
[----:B--2---:R-:W-:Y:S01]  /*0140*/  STG.E.64 desc[UR4][R4.64], R2 ;  /* 0x0000000204007986 */ /* 0x004fe2000c101b04 */
[----:B------:R-:W-:Y:S05]  /*0150*/  EXIT ;  /* 0x000000000000794d */ /* 0x000fea0003800000 */
.L_x_70:
        /* <DEDUP_REMOVED lines=10> */
.L_x_76:


//--------------------- .nv.shared._Z6matMulPKdS0_Pdi --------------------------
	.section	.nv.shared._Z6matMulPKdS0_Pdi,"aw",@nobits
	.sectionflags	@""
	.align	16
	.zero		1024


//--------------------- .nv.shared.reserved.0     --------------------------
	.section	.nv.shared.reserved.0,"aw",@nobits
	.weak		__nv_reservedSMEM_offset_0_alias
	.size		__nv_reservedSMEM_offset_0_alias, 0, 64
	.other		__nv_reservedSMEM_offset_0_alias,@"STO_CUDA_RESERVED_SHARED STV_DEFAULT"
__nv_reservedSMEM_offset_0_alias:
	.zero		0
	.zero		64


//--------------------- .nv.shared._Z12svdIterationPdS_PiS0_S_iiii --------------------------
	.section	.nv.shared._Z12svdIterationPdS_PiS0_S_iiii,"aw",@nobits
	.sectionflags	@""
	.align	16
	.zero		1024


//--------------------- .nv.shared._Z9transposePdS_ --------------------------
	.section	.nv.shared._Z9transposePdS_,"aw",@nobits
	.sectionflags	@""
	.align	16
	.zero		1024


//--------------------- .nv.constant0._Z6matMulPKdS0_Pdi --------------------------
	.section	.nv.constant0._Z6matMulPKdS0_Pdi,"a",@progbits
	.sectionflags	@""
	.align	4
.nv.constant0._Z6matMulPKdS0_Pdi:
	.zero		924


//--------------------- .nv.constant0._Z12svdIterationPdS_PiS0_S_iiii --------------------------
	.section	.nv.constant0._Z12svdIterationPdS_PiS0_S_iiii,"a",@progbits
	.sectionflags	@""
	.align	4
.nv.constant0._Z12svdIterationPdS_PiS0_S_iiii:
	.zero		952


//--------------------- .nv.constant0._Z9transposePdS_ --------------------------
	.section	.nv.constant0._Z9transposePdS_,"a",@progbits
	.sectionflags	@""
	.align	4
.nv.constant0._Z9transposePdS_:
	.zero		912


//--------------------- SYMBOLS --------------------------

	.type		.nv.reservedSmem.offset0,@object
	.size		.nv.reservedSmem.offset0,0x4
	.type		.nv.reservedSmem.cap,@object
	.size		.nv.reservedSmem.cap,0x4
